	.target	sm_80

	.elftype	@"ET_EXEC"


//--------------------- .note.nv.tkinfo           --------------------------
	.section	.note.nv.tkinfo,"",@"SHT_NOTE"
	.sectionflags	@"SHF_NOTE_NV_TKINFO"
	.tkinfo
        /*0018*/ 	.word	0x00000002
        /*0030*/ 	.string	""
        /*0030*/ 	.string	"ptxas"
        /*0030*/ 	.string	"Cuda compilation tools, release 13.0, V13.0.88"
        /*0030*/ 	.string	"Build cuda_13.0.r13.0/compiler.36424714_0"
        /*0030*/ 	.string	"-v  -suppress-debug-info  -lineinfo  -arch sm_80 "



//--------------------- .note.nv.cuinfo           --------------------------
	.section	.note.nv.cuinfo,"",@"SHT_NOTE"
	.sectionflags	@"SHF_NOTE_NV_CUINFO"
        /*0018*/ 	.short	0x0002
        /*001a*/ 	.short	0x0050
        /*001c*/ 	.short	0x0082
	.zero		2


//--------------------- .nv.info                  --------------------------
	.section	.nv.info,"",@"SHT_CUDA_INFO"
	.align	4


	//----- nvinfo : EIATTR_REGCOUNT
	.align		4
        /*0000*/ 	.byte	0x04, 0x2f
        /*0002*/ 	.short	(.L_1 - .L_0)
	.align		4
.L_0:
        /*0004*/ 	.word	index@(matmul_kernel)
        /*0008*/ 	.word	0x000000f9


	//----- nvinfo : EIATTR_FRAME_SIZE
	.align		4
.L_1:
        /*000c*/ 	.byte	0x04, 0x11
        /*000e*/ 	.short	(.L_3 - .L_2)
	.align		4
.L_2:
        /*0010*/ 	.word	index@(matmul_kernel)
        /*0014*/ 	.word	0x00000000


	//----- nvinfo : EIATTR_MIN_STACK_SIZE
	.align		4
.L_3:
        /*0018*/ 	.byte	0x04, 0x12
        /*001a*/ 	.short	(.L_5 - .L_4)
	.align		4
.L_4:
        /*001c*/ 	.word	index@(matmul_kernel)
        /*0020*/ 	.word	0x00000000
.L_5:


//--------------------- .nv.info.matmul_kernel    --------------------------
	.section	.nv.info.matmul_kernel,"",@"SHT_CUDA_INFO"
	.sectionflags	@""
	.align	4


	//----- nvinfo : EIATTR_CUDA_API_VERSION
	.align		4
        /*0000*/ 	.byte	0x04, 0x37
        /*0002*/ 	.short	(.L_7 - .L_6)
.L_6:
        /*0004*/ 	.word	0x00000082


	//----- nvinfo : EIATTR_SW2861232_WAR
	.align		4
.L_7:
        /*0008*/ 	.byte	0x01, 0x35
	.zero		2


	//----- nvinfo : EIATTR_PARAM_CBANK
	.align		4
        /*000c*/ 	.byte	0x04, 0x0a
        /*000e*/ 	.short	(.L_9 - .L_8)
	.align		4
.L_8:
        /*0010*/ 	.word	index@(.nv.constant0.matmul_kernel)
        /*0014*/ 	.short	0x0160
        /*0016*/ 	.short	0x0050


	//----- nvinfo : EIATTR_CBANK_PARAM_SIZE
	.align		4
.L_9:
        /*0018*/ 	.byte	0x03, 0x19
        /*001a*/ 	.short	0x0050


	//----- nvinfo : EIATTR_KPARAM_INFO
	.align		4
        /*001c*/ 	.byte	0x04, 0x17
        /*001e*/ 	.short	(.L_11 - .L_10)
.L_10:
        /*0020*/ 	.word	0x00000000
        /*0024*/ 	.short	0x000d
        /*0026*/ 	.short	0x0048
        /*0028*/ 	.byte	0x00, 0xf4, 0x21, 0x00


	//----- nvinfo : EIATTR_KPARAM_INFO
	.align		4
.L_11:
        /*002c*/ 	.byte	0x04, 0x17
        /*002e*/ 	.short	(.L_13 - .L_12)
.L_12:
        /*0030*/ 	.word	0x00000000
        /*0034*/ 	.short	0x000c
        /*0036*/ 	.short	0x0040
        /*0038*/ 	.byte	0x00, 0xf4, 0x21, 0x00


	//----- nvinfo : EIATTR_KPARAM_INFO
	.align		4
.L_13:
        /*003c*/ 	.byte	0x04, 0x17
        /*003e*/ 	.short	(.L_15 - .L_14)
.L_14:
        /*0040*/ 	.word	0x00000000
        /*0044*/ 	.short	0x000b
        /*0046*/ 	.short	0x0038
        /*0048*/ 	.byte	0x00, 0xf0, 0x11, 0x00


	//----- nvinfo : EIATTR_KPARAM_INFO
	.align		4
.L_15:
        /*004c*/ 	.byte	0x04, 0x17
        /*004e*/ 	.short	(.L_17 - .L_16)
.L_16:
        /*0050*/ 	.word	0x00000000
        /*0054*/ 	.short	0x000a
        /*0056*/ 	.short	0x0034
        /*0058*/ 	.byte	0x00, 0xf0, 0x11, 0x00


	//----- nvinfo : EIATTR_KPARAM_INFO
	.align		4
.L_17:
        /*005c*/ 	.byte	0x04, 0x17
        /*005e*/ 	.short	(.L_19 - .L_18)
.L_18:
        /*0060*/ 	.word	0x00000000
        /*0064*/ 	.short	0x0009
        /*0066*/ 	.short	0x0030
        /*0068*/ 	.byte	0x00, 0xf0, 0x11, 0x00


	//----- nvinfo : EIATTR_KPARAM_INFO
	.align		4
.L_19:
        /*006c*/ 	.byte	0x04, 0x17
        /*006e*/ 	.short	(.L_21 - .L_20)
.L_20:
        /*0070*/ 	.word	0x00000000
        /*0074*/ 	.short	0x0008
        /*0076*/ 	.short	0x002c
        /*0078*/ 	.byte	0x00, 0xf0, 0x11, 0x00


	//----- nvinfo : EIATTR_KPARAM_INFO
	.align		4
.L_21:
        /*007c*/ 	.byte	0x04, 0x17
        /*007e*/ 	.short	(.L_23 - .L_22)
.L_22:
        /*0080*/ 	.word	0x00000000
        /*0084*/ 	.short	0x0007
        /*0086*/ 	.short	0x0028
        /*0088*/ 	.byte	0x00, 0xf0, 0x11, 0x00


	//----- nvinfo : EIATTR_KPARAM_INFO
	.align		4
.L_23:
        /*008c*/ 	.byte	0x04, 0x17
        /*008e*/ 	.short	(.L_25 - .L_24)
.L_24:
        /*0090*/ 	.word	0x00000000
        /*0094*/ 	.short	0x0006
        /*0096*/ 	.short	0x0024
        /*0098*/ 	.byte	0x00, 0xf0, 0x11, 0x00


	//----- nvinfo : EIATTR_KPARAM_INFO
	.align		4
.L_25:
        /*009c*/ 	.byte	0x04, 0x17
        /*009e*/ 	.short	(.L_27 - .L_26)
.L_26:
        /*00a0*/ 	.word	0x00000000
        /*00a4*/ 	.short	0x0005
        /*00a6*/ 	.short	0x0020
        /*00a8*/ 	.byte	0x00, 0xf0, 0x11, 0x00


	//----- nvinfo : EIATTR_KPARAM_INFO
	.align		4
.L_27:
        /*00ac*/ 	.byte	0x04, 0x17
        /*00ae*/ 	.short	(.L_29 - .L_28)
.L_28:
        /*00b0*/ 	.word	0x00000000
        /*00b4*/ 	.short	0x0004
        /*00b6*/ 	.short	0x001c
        /*00b8*/ 	.byte	0x00, 0xf0, 0x11, 0x00


	//----- nvinfo : EIATTR_KPARAM_INFO
	.align		4
.L_29:
        /*00bc*/ 	.byte	0x04, 0x17
        /*00be*/ 	.short	(.L_31 - .L_30)
.L_30:
        /*00c0*/ 	.word	0x00000000
        /*00c4*/ 	.short	0x0003
        /*00c6*/ 	.short	0x0018
        /*00c8*/ 	.byte	0x00, 0xf0, 0x11, 0x00


	//----- nvinfo : EIATTR_KPARAM_INFO
	.align		4
.L_31:
        /*00cc*/ 	.byte	0x04, 0x17
        /*00ce*/ 	.short	(.L_33 - .L_32)
.L_32:
        /*00d0*/ 	.word	0x00000000
        /*00d4*/ 	.short	0x0002
        /*00d6*/ 	.short	0x0010
        /*00d8*/ 	.byte	0x00, 0xf4, 0x21, 0x00


	//----- nvinfo : EIATTR_KPARAM_INFO
	.align		4
.L_33:
        /*00dc*/ 	.byte	0x04, 0x17
        /*00de*/ 	.short	(.L_35 - .L_34)
.L_34:
        /*00e0*/ 	.word	0x00000000
        /*00e4*/ 	.short	0x0001
        /*00e6*/ 	.short	0x0008
        /*00e8*/ 	.byte	0x00, 0xf4, 0x21, 0x00


	//----- nvinfo : EIATTR_KPARAM_INFO
	.align		4
.L_35:
        /*00ec*/ 	.byte	0x04, 0x17
        /*00ee*/ 	.short	(.L_37 - .L_36)
.L_36:
        /*00f0*/ 	.word	0x00000000
        /*00f4*/ 	.short	0x0000
        /*00f6*/ 	.short	0x0000
        /*00f8*/ 	.byte	0x00, 0xf4, 0x21, 0x00


	//----- nvinfo : EIATTR_MAXREG_COUNT
	.align		4
.L_37:
        /*00fc*/ 	.byte	0x03, 0x1b
        /*00fe*/ 	.short	0x00ff


	//----- nvinfo : EIATTR_NUM_BARRIERS
	.align		4
        /*0100*/ 	.byte	0x02, 0x4c
        /*0102*/ 	.byte	0x01
	.zero		1


	//----- nvinfo : EIATTR_MERCURY_ISA_VERSION
	.align		4
        /*0104*/ 	.byte	0x03, 0x5f
        /*0106*/ 	.short	0x0000


	//----- nvinfo : EIATTR_EXIT_INSTR_OFFSETS
	.align		4
        /*0108*/ 	.byte	0x04, 0x1c
        /*010a*/ 	.short	(.L_39 - .L_38)


	//   ....[0]....
.L_38:
        /*010c*/ 	.word	0x00005db0


	//   ....[1]....
        /*0110*/ 	.word	0x00005de0


	//----- nvinfo : EIATTR_REQNTID
	.align		4
.L_39:
        /*0114*/ 	.byte	0x04, 0x10
        /*0116*/ 	.short	(.L_41 - .L_40)
.L_40:
        /*0118*/ 	.word	0x00000100
        /*011c*/ 	.word	0x00000001
        /*0120*/ 	.word	0x00000001
.L_41:


//--------------------- .nv.callgraph             --------------------------
	.section	.nv.callgraph,"",@"SHT_CUDA_CALLGRAPH"
	.align	4
	.sectionentsize	8
	.align		4
        /*0000*/ 	.word	0x00000000
	.align		4
        /*0004*/ 	.word	0xffffffff
	.align		4
        /*0008*/ 	.word	0x00000000
	.align		4
        /*000c*/ 	.word	0xfffffffe
	.align		4
        /*0010*/ 	.word	0x00000000
	.align		4
        /*0014*/ 	.word	0xfffffffd
	.align		4
        /*0018*/ 	.word	0x00000000
	.align		4
        /*001c*/ 	.word	0xfffffffc


//--------------------- .nv.rel.action            --------------------------
	.section	.nv.rel.action,"",@"SHT_CUDA_RELOCINFO"
	.align	8
	.sectionentsize	8
        /*0000*/ 	.byte	0x73, 0x00, 0x00, 0x00, 0x00, 0x00, 0x00, 0x00, 0x00, 0x00, 0x00, 0x11, 0x25, 0x00, 0x05, 0x36


//--------------------- .nv.constant0.matmul_kernel --------------------------
	.section	.nv.constant0.matmul_kernel,"a",@progbits
	.sectionflags	@""
	.align	4
.nv.constant0.matmul_kernel:
	.zero		432


//--------------------- .text.matmul_kernel       --------------------------
	.section	.text.matmul_kernel,"ax",@progbits
	.sectioninfo	@"SHI_REGISTERS=249"
	.align	128
        .global         matmul_kernel
        .type           matmul_kernel,@function
        .size           matmul_kernel,(.L_x_5 - matmul_kernel)
        .other          matmul_kernel,@"STO_CUDA_ENTRY STV_DEFAULT"
matmul_kernel:
.text.matmul_kernel:
[----:B------:R-:W-:Y:S02]  /*0000*/  IMAD.MOV.U32 R1, RZ, RZ, c[0x0][0x28] ;  /* 0x00000a00ff017624 */ /* 0x000fe400078e00ff */
[----:B------:R-:W-:Y:S01]  /*0010*/  IMAD.MOV.U32 R0, RZ, RZ, c[0x0][0x17c] ;  /* 0x00005f00ff007624 */ /* 0x000fe200078e00ff */
[----:B------:R-:W0:Y:S01]  /*0020*/  S2R R5, SR_CTAID.X ;  /* 0x0000000000057919 */ /* 0x000e220000002500 */
[----:B------:R-:W-:Y:S01]  /*0030*/  IMAD.MOV.U32 R12, RZ, RZ, c[0x0][0x180] ;  /* 0x00006000ff0c7624 */ /* 0x000fe200078e00ff */
[----:B------:R-:W-:Y:S02]  /*0040*/  ULDC UR4, c[0x0][0x180] ;  /* 0x0000600000047ab9 */ /* 0x000fe40000000800 */
[----:B------:R-:W-:Y:S01]  /*0050*/  IADD3 R0, R0, 0xff, RZ ;  /* 0x000000ff00007810 */ /* 0x000fe20007ffe0ff */
[----:B------:R-:W-:Y:S01]  /*0060*/  ULDC.64 UR6, c[0x0][0x118] ;  /* 0x0000460000067ab9 */ /* 0x000fe20000000a00 */
[----:B------:R-:W-:Y:S02]  /*0070*/  IADD3 R12, R12, 0x1f, RZ ;  /* 0x0000001f0c0c7810 */ /* 0x000fe40007ffe0ff */
[----:B------:R-:W-:-:S04]  /*0080*/  SHF.R.S32.HI R3, RZ, 0x1f, R0 ;  /* 0x0000001fff037819 */ /* 0x000fc80000011400 */
[----:B------:R-:W-:-:S04]  /*0090*/  LEA.HI R3, R3, R0, RZ, 0x8 ;  /* 0x0000000003037211 */ /* 0x000fc800078f40ff */
[----:B------:R-:W-:-:S05]  /*00a0*/  SHF.R.S32.HI R3, RZ, 0x8, R3 ;  /* 0x00000008ff037819 */ /* 0x000fca0000011403 */
[----:B------:R-:W-:Y:S01]  /*00b0*/  IMAD.SHL.U32 R4, R3, 0x8, RZ ;  /* 0x0000000803047824 */ /* 0x000fe200078e00ff */
[----:B0-----:R-:W-:-:S04]  /*00c0*/  IABS R8, R5 ;  /* 0x0000000500087213 */ /* 0x001fc80000000000 */
[-C--:B------:R-:W-:Y:S02]  /*00d0*/  IABS R7, R4.reuse ;  /* 0x0000000400077213 */ /* 0x080fe40000000000 */
[----:B------:R-:W-:Y:S02]  /*00e0*/  IABS R10, R4 ;  /* 0x00000004000a7213 */ /* 0x000fe40000000000 */
[----:B------:R-:W0:Y:S08]  /*00f0*/  I2F.RP R0, R7 ;  /* 0x0000000700007306 */ /* 0x000e300000209400 */
[----:B0-----:R-:W0:Y:S02]  /*0100*/  MUFU.RCP R0, R0 ;  /* 0x0000000000007308 */ /* 0x001e240000001000 */
[----:B0-----:R-:W-:Y:S01]  /*0110*/  IADD3 R2, R0, 0xffffffe, RZ ;  /* 0x0ffffffe00027810 */ /* 0x001fe20007ffe0ff */
[----:B------:R-:W-:-:S05]  /*0120*/  IMAD.MOV R0, RZ, RZ, -R10 ;  /* 0x000000ffff007224 */ /* 0x000fca00078e0a0a */
[----:B------:R0:W1:Y:S02]  /*0130*/  F2I.FTZ.U32.TRUNC.NTZ R3, R2 ;  /* 0x0000000200037305 */ /* 0x000064000021f000 */
[----:B0-----:R-:W-:Y:S02]  /*0140*/  IMAD.MOV.U32 R2, RZ, RZ, RZ ;  /* 0x000000ffff027224 */ /* 0x001fe400078e00ff */
[----:B-1----:R-:W-:-:S04]  /*0150*/  IMAD.MOV R6, RZ, RZ, -R3 ;  /* 0x000000ffff067224 */ /* 0x002fc800078e0a03 */
[----:B------:R-:W-:Y:S02]  /*0160*/  IMAD R9, R6, R7, RZ ;  /* 0x0000000706097224 */ /* 0x000fe400078e02ff */
[----:B------:R-:W-:Y:S02]  /*0170*/  IMAD.MOV.U32 R6, RZ, RZ, R8 ;  /* 0x000000ffff067224 */ /* 0x000fe400078e0008 */
[----:B------:R-:W-:-:S06]  /*0180*/  IMAD.HI.U32 R3, R3, R9, R2 ;  /* 0x0000000903037227 */ /* 0x000fcc00078e0002 */
[----:B------:R-:W-:-:S04]  /*0190*/  IMAD.HI.U32 R3, R3, R6, RZ ;  /* 0x0000000603037227 */ /* 0x000fc800078e00ff */
[----:B------:R-:W-:-:S05]  /*01a0*/  IMAD R0, R3, R0, R6 ;  /* 0x0000000003007224 */ /* 0x000fca00078e0206 */
[----:B------:R-:W-:-:S13]  /*01b0*/  ISETP.GT.U32.AND P1, PT, R7, R0, PT ;  /* 0x000000000700720c */ /* 0x000fda0003f24070 */
[----:B------:R-:W-:Y:S01]  /*01c0*/  @!P1 IMAD.IADD R0, R0, 0x1, -R7 ;  /* 0x0000000100009824 */ /* 0x000fe200078e0a07 */
[----:B------:R-:W-:Y:S02]  /*01d0*/  @!P1 IADD3 R3, R3, 0x1, RZ ;  /* 0x0000000103039810 */ /* 0x000fe40007ffe0ff */
[----:B------:R-:W-:Y:S02]  /*01e0*/  ISETP.NE.AND P1, PT, R4, RZ, PT ;  /* 0x000000ff0400720c */ /* 0x000fe40003f25270 */
[----:B------:R-:W-:Y:S02]  /*01f0*/  ISETP.GE.U32.AND P0, PT, R0, R7, PT ;  /* 0x000000070000720c */ /* 0x000fe40003f06070 */
[----:B------:R-:W-:-:S04]  /*0200*/  LOP3.LUT R0, R5, R4, RZ, 0x3c, !PT ;  /* 0x0000000405007212 */ /* 0x000fc800078e3cff */
[----:B------:R-:W-:Y:S01]  /*0210*/  ISETP.GE.AND P2, PT, R0, RZ, PT ;  /* 0x000000ff0000720c */ /* 0x000fe20003f46270 */
[----:B------:R-:W-:-:S05]  /*0220*/  IMAD.MOV.U32 R0, RZ, RZ, c[0x0][0x178] ;  /* 0x00005e00ff007624 */ /* 0x000fca00078e00ff */
[----:B------:R-:W-:Y:S02]  /*0230*/  IADD3 R0, R0, 0x3f, RZ ;  /* 0x0000003f00007810 */ /* 0x000fe40007ffe0ff */
[----:B------:R-:W-:-:S05]  /*0240*/  @P0 IADD3 R3, R3, 0x1, RZ ;  /* 0x0000000103030810 */ /* 0x000fca0007ffe0ff */
[----:B------:R-:W-:Y:S01]  /*0250*/  IMAD.MOV.U32 R2, RZ, RZ, R3 ;  /* 0x000000ffff027224 */ /* 0x000fe200078e0003 */
[----:B------:R-:W-:-:S03]  /*0260*/  SHF.R.S32.HI R3, RZ, 0x1f, R0 ;  /* 0x0000001fff037819 */ /* 0x000fc60000011400 */
[----:B------:R-:W-:Y:S01]  /*0270*/  @!P2 IMAD.MOV R2, RZ, RZ, -R2 ;  /* 0x000000ffff02a224 */ /* 0x000fe200078e0a02 */
[----:B------:R-:W-:Y:S02]  /*0280*/  @!P1 LOP3.LUT R2, RZ, R4, RZ, 0x33, !PT ;  /* 0x00000004ff029212 */ /* 0x000fe400078e33ff */
[----:B------:R-:W-:-:S03]  /*0290*/  LEA.HI R3, R3, R0, RZ, 0x6 ;  /* 0x0000000003037211 */ /* 0x000fc600078f30ff */
[----:B------:R-:W-:Y:S02]  /*02a0*/  IMAD.SHL.U32 R6, R2, 0x8, RZ ;  /* 0x0000000802067824 */ /* 0x000fe400078e00ff */
[----:B------:R-:W-:-:S03]  /*02b0*/  IMAD.MOV R2, RZ, RZ, -R2 ;  /* 0x000000ffff027224 */ /* 0x000fc600078e0a02 */
[----:B------:R-:W-:Y:S01]  /*02c0*/  LEA.HI.SX32 R3, R3, -R6, 0x1a ;  /* 0x8000000603037211 */ /* 0x000fe200078fd2ff */
[----:B------:R-:W-:-:S03]  /*02d0*/  IMAD R4, R4, R2, R5 ;  /* 0x0000000204047224 */ /* 0x000fc600078e0205 */
[----:B------:R-:W-:Y:S02]  /*02e0*/  IMNMX R11, R3, 0x8, PT ;  /* 0x00000008030b7817 */ /* 0x000fe40003800200 */
[----:B------:R-:W-:Y:S02]  /*02f0*/  IABS R9, R4 ;  /* 0x0000000400097213 */ /* 0x000fe40000000000 */
[----:B------:R-:W-:-:S04]  /*0300*/  IABS R7, R11 ;  /* 0x0000000b00077213 */ /* 0x000fc80000000000 */
[----:B------:R-:W0:Y:S08]  /*0310*/  I2F.RP R0, R7 ;  /* 0x0000000700007306 */ /* 0x000e300000209400 */
[----:B0-----:R-:W0:Y:S02]  /*0320*/  MUFU.RCP R0, R0 ;  /* 0x0000000000007308 */ /* 0x001e240000001000 */
[----:B0-----:R-:W-:-:S06]  /*0330*/  IADD3 R3, R0, 0xffffffe, RZ ;  /* 0x0ffffffe00037810 */ /* 0x001fcc0007ffe0ff */
[----:B------:R-:W0:Y:S02]  /*0340*/  F2I.FTZ.U32.TRUNC.NTZ R3, R3 ;  /* 0x0000000300037305 */ /* 0x000e24000021f000 */
[----:B0-----:R-:W-:-:S04]  /*0350*/  IMAD.MOV R8, RZ, RZ, -R3 ;  /* 0x000000ffff087224 */ /* 0x001fc800078e0a03 */
[----:B------:R-:W-:Y:S01]  /*0360*/  IMAD.MOV.U32 R2, RZ, RZ, R8 ;  /* 0x000000ffff027224 */ /* 0x000fe200078e0008 */
[----:B------:R-:W-:-:S03]  /*0370*/  IABS R8, R11 ;  /* 0x0000000b00087213 */ /* 0x000fc60000000000 */
[----:B------:R-:W-:Y:S02]  /*0380*/  IMAD R5, R2, R7, RZ ;  /* 0x0000000702057224 */ /* 0x000fe400078e02ff */
[----:B------:R-:W-:Y:S02]  /*0390*/  IMAD.MOV.U32 R2, RZ, RZ, RZ ;  /* 0x000000ffff027224 */ /* 0x000fe400078e00ff */
[----:B------:R-:W-:Y:S02]  /*03a0*/  IMAD.MOV R0, RZ, RZ, -R8 ;  /* 0x000000ffff007224 */ /* 0x000fe400078e0a08 */
        /* <DEDUP_REMOVED lines=9> */
[----:B------:R-:W-:Y:S02]  /*0440*/  ISETP.GE.AND P2, PT, R0, RZ, PT ;  /* 0x000000ff0000720c */ /* 0x000fe40003f46270 */
[----:B------:R-:W0:Y:S05]  /*0450*/  S2R R0, SR_TID.X ;  /* 0x0000000000007919 */ /* 0x000e2a0000002100 */
[----:B------:R-:W-:Y:S02]  /*0460*/  @P0 IADD3 R2, R2, 0x1, RZ ;  /* 0x0000000102020810 */ /* 0x000fe40007ffe0ff */
[----:B------:R-:W-:-:S03]  /*0470*/  ISETP.GT.AND P0, PT, R12, 0x1f, PT ;  /* 0x0000001f0c00780c */ /* 0x000fc60003f04270 */
[----:B------:R-:W-:-:S04]  /*0480*/  IMAD.MOV.U32 R13, RZ, RZ, R2 ;  /* 0x000000ffff0d7224 */ /* 0x000fc800078e0002 */
[----:B------:R-:W-:Y:S01]  /*0490*/  @!P2 IMAD.MOV R13, RZ, RZ, -R13 ;  /* 0x000000ffff0da224 */ /* 0x000fe200078e0a0d */
[----:B------:R-:W-:-:S05]  /*04a0*/  @!P1 LOP3.LUT R13, RZ, R11, RZ, 0x33, !PT ;  /* 0x0000000bff0d9212 */ /* 0x000fca00078e33ff */
[----:B------:R-:W-:Y:S02]  /*04b0*/  IMAD.MOV R2, RZ, RZ, -R13 ;  /* 0x000000ffff027224 */ /* 0x000fe400078e0a0d */
[----:B------:R-:W-:Y:S02]  /*04c0*/  IMAD.SHL.U32 R13, R13, 0x100, RZ ;  /* 0x000001000d0d7824 */ /* 0x000fe400078e00ff */
[----:B------:R-:W-:Y:S01]  /*04d0*/  IMAD R2, R11, R2, R4 ;  /* 0x000000020b027224 */ /* 0x000fe200078e0204 */
[----:B0-----:R-:W-:Y:S02]  /*04e0*/  SHF.R.U32.HI R5, RZ, 0x6, R0 ;  /* 0x00000006ff057819 */ /* 0x001fe40000011600 */
[----:B------:R-:W-:Y:S01]  /*04f0*/  LOP3.LUT R4, R0, 0x3f, RZ, 0xc0, !PT ;  /* 0x0000003f00047812 */ /* 0x000fe200078ec0ff */
[----:B------:R-:W-:Y:S01]  /*0500*/  IMAD.IADD R3, R6, 0x1, R2 ;  /* 0x0000000106037824 */ /* 0x000fe200078e0202 */
[----:B------:R-:W-:-:S03]  /*0510*/  SGXT.U32 R2, R5, 0x2 ;  /* 0x000000020502781a */ /* 0x000fc60000000000 */
[----:B------:R-:W-:Y:S01]  /*0520*/  IMAD R3, R3, 0x40, R4 ;  /* 0x0000004003037824 */ /* 0x000fe200078e0204 */
[----:B------:R-:W-:Y:S02]  /*0530*/  LOP3.LUT R4, R0, 0xe0, RZ, 0xc0, !PT ;  /* 0x000000e000047812 */ /* 0x000fe400078ec0ff */
[C---:B------:R-:W-:Y:S02]  /*0540*/  LOP3.LUT R5, R2.reuse, 0x4, RZ, 0xfc, !PT ;  /* 0x0000000402057812 */ /* 0x040fe400078efcff */
[C---:B------:R-:W-:Y:S02]  /*0550*/  LOP3.LUT R6, R2.reuse, 0x8, RZ, 0xfc, !PT ;  /* 0x0000000802067812 */ /* 0x040fe400078efcff */
[C---:B------:R-:W-:Y:S02]  /*0560*/  LOP3.LUT R7, R2.reuse, 0xc, RZ, 0xfc, !PT ;  /* 0x0000000c02077812 */ /* 0x040fe400078efcff */
[C---:B------:R-:W-:Y:S02]  /*0570*/  LOP3.LUT R8, R2.reuse, 0x10, RZ, 0xfc, !PT ;  /* 0x0000001002087812 */ /* 0x040fe400078efcff */
[----:B------:R-:W-:-:S02]  /*0580*/  LOP3.LUT R9, R2, 0x14, RZ, 0xfc, !PT ;  /* 0x0000001402097812 */ /* 0x000fc400078efcff */
[C---:B------:R-:W-:Y:S02]  /*0590*/  LOP3.LUT R10, R2.reuse, 0x18, RZ, 0xfc, !PT ;  /* 0x00000018020a7812 */ /* 0x040fe400078efcff */
[----:B------:R-:W-:Y:S01]  /*05a0*/  LOP3.LUT R11, R2, 0x1c, RZ, 0xfc, !PT ;  /* 0x0000001c020b7812 */ /* 0x000fe200078efcff */
[----:B------:R-:W-:Y:S05]  /*05b0*/  @P0 BRA `(.L_x_0) ;  /* 0x0000013000000947 */ /* 0x000fea0003800000 */
[C---:B------:R-:W-:Y:S01]  /*05c0*/  IMAD.SHL.U32 R12, R0.reuse, 0x40, RZ ;  /* 0x00000040000c7824 */ /* 0x040fe200078e00ff */
[----:B------:R-:W-:Y:S01]  /*05d0*/  CS2R R120, SRZ ;  /* 0x0000000000787805 */ /* 0x000fe2000001ff00 */
[----:B------:R-:W-:Y:S01]  /*05e0*/  IMAD.SHL.U32 R14, R0, 0x8, RZ ;  /* 0x00000008000e7824 */ /* 0x000fe200078e00ff */
[----:B------:R-:W-:Y:S01]  /*05f0*/  CS2R R24, SRZ ;  /* 0x0000000000187805 */ /* 0x000fe2000001ff00 */
        /* <DEDUP_REMOVED lines=14> */
[----:B------:R-:W-:Y:S05]  /*06e0*/  BRA `(.L_x_1) ;  /* 0x0000391000007947 */ /* 0x000fea0003800000 */
.L_x_0:
[----:B------:R-:W-:Y:S01]  /*06f0*/  IABS R14, c[0x0][0x17c] ;  /* 0x00005f00000e7a13 */ /* 0x000fe20000000000 */
[----:B------:R-:W-:Y:S01]  /*0700*/  IMAD.MOV.U32 R173, RZ, RZ, c[0x0][0x18c] ;  /* 0x00006300ffad7624 */ /* 0x000fe200078e00ff */
[----:B------:R-:W-:Y:S01]  /*0710*/  LEA.HI R44, R4, R13, RZ, 0x1b ;  /* 0x0000000d042c7211 */ /* 0x000fe200078fd8ff */
[----:B------:R-:W-:Y:S01]  /*0720*/  IMAD.MOV.U32 R172, RZ, RZ, c[0x0][0x188] ;  /* 0x00006200ffac7624 */ /* 0x000fe200078e00ff */
[----:B------:R-:W0:Y:S01]  /*0730*/  I2F.RP R18, R14 ;  /* 0x0000000e00127306 */ /* 0x000e220000209400 */
[----:B------:R-:W-:Y:S01]  /*0740*/  IABS R71, c[0x0][0x178] ;  /* 0x00005e0000477a13 */ /* 0x000fe20000000000 */
[----:B------:R-:W-:Y:S01]  /*0750*/  IMAD R164, R2, c[0x0][0x188], RZ ;  /* 0x0000620002a47a24 */ /* 0x000fe200078e02ff */
[C---:B------:R-:W-:Y:S01]  /*0760*/  IADD3 R15, R44.reuse, 0xf8, RZ ;  /* 0x000000f82c0f7810 */ /* 0x040fe20007ffe0ff */
[----:B------:R-:W-:Y:S01]  /*0770*/  IMAD R165, R11, c[0x0][0x188], RZ ;  /* 0x000062000ba57a24 */ /* 0x000fe200078e02ff */
[----:B------:R-:W-:Y:S01]  /*0780*/  IADD3 R22, R44, 0xe8, RZ ;  /* 0x000000e82c167810 */ /* 0x000fe20007ffe0ff */
[----:B------:R-:W-:Y:S01]  /*0790*/  IMAD R166, R10, c[0x0][0x188], RZ ;  /* 0x000062000aa67a24 */ /* 0x000fe200078e02ff */
[----:B------:R-:W-:Y:S01]  /*07a0*/  IABS R20, R15 ;  /* 0x0000000f00147213 */ /* 0x000fe20000000000 */
[----:B------:R-:W-:Y:S01]  /*07b0*/  IMAD R167, R9, c[0x0][0x188], RZ ;  /* 0x0000620009a77a24 */ /* 0x000fe200078e02ff */
[----:B------:R-:W-:Y:S01]  /*07c0*/  ISETP.GE.AND P1, PT, R15, RZ, PT ;  /* 0x000000ff0f00720c */ /* 0x000fe20003f26270 */
[----:B------:R-:W-:Y:S01]  /*07d0*/  IMAD R168, R8, c[0x0][0x188], RZ ;  /* 0x0000620008a87a24 */ /* 0x000fe200078e02ff */
[----:B------:R-:W-:Y:S01]  /*07e0*/  IABS R21, R22 ;  /* 0x0000001600157213 */ /* 0x000fe20000000000 */
[----:B------:R-:W-:Y:S01]  /*07f0*/  IMAD R169, R7, c[0x0][0x188], RZ ;  /* 0x0000620007a97a24 */ /* 0x000fe200078e02ff */
[----:B------:R-:W-:Y:S01]  /*0800*/  IADD3 R24, R44, 0xe0, RZ ;  /* 0x000000e02c187810 */ /* 0x000fe20007ffe0ff */
[----:B------:R-:W-:Y:S01]  /*0810*/  IMAD R170, R6, c[0x0][0x188], RZ ;  /* 0x0000620006aa7a24 */ /* 0x000fe200078e02ff */
[----:B------:R-:W-:Y:S01]  /*0820*/  ISETP.GE.AND P3, PT, R22, RZ, PT ;  /* 0x000000ff1600720c */ /* 0x000fe20003f66270 */
[----:B0-----:R-:W0:Y:S01]  /*0830*/  MUFU.RCP R18, R18 ;  /* 0x0000001200127308 */ /* 0x001e220000001000 */
[----:B------:R-:W-:Y:S01]  /*0840*/  IABS R23, R24 ;  /* 0x0000001800177213 */ /* 0x000fe20000000000 */
[----:B------:R-:W-:Y:S01]  /*0850*/  IMAD R171, R5, c[0x0][0x188], RZ ;  /* 0x0000620005ab7a24 */ /* 0x000fe200078e02ff */
[C---:B------:R-:W-:Y:S01]  /*0860*/  IADD3 R22, R44.reuse, 0xd8, RZ ;  /* 0x000000d82c167810 */ /* 0x040fe20007ffe0ff */
[----:B------:R-:W-:Y:S01]  /*0870*/  CS2R R124, SRZ ;  /* 0x00000000007c7805 */ /* 0x000fe2000001ff00 */
[C---:B------:R-:W-:Y:S01]  /*0880*/  IADD3 R26, R44.reuse, 0xd0, RZ ;  /* 0x000000d02c1a7810 */ /* 0x040fe20007ffe0ff */
[----:B------:R-:W-:Y:S01]  /*0890*/  CS2R R126, SRZ ;  /* 0x00000000007e7805 */ /* 0x000fe2000001ff00 */
[----:B------:R-:W-:Y:S01]  /*08a0*/  IADD3 R28, R44, 0xc8, RZ ;  /* 0x000000c82c1c7810 */ /* 0x000fe20007ffe0ff */
[----:B------:R-:W-:Y:S01]  /*08b0*/  CS2R R120, SRZ ;  /* 0x0000000000787805 */ /* 0x000fe2000001ff00 */
[----:B------:R-:W-:Y:S01]  /*08c0*/  IABS R25, R26 ;  /* 0x0000001a00197213 */ /* 0x000fe20000000000 */
[----:B------:R-:W-:Y:S01]  /*08d0*/  CS2R R122, SRZ ;  /* 0x00000000007a7805 */ /* 0x000fe2000001ff00 */
[----:B------:R-:W-:Y:S01]  /*08e0*/  ISETP.GE.AND P0, PT, R24, RZ, PT ;  /* 0x000000ff1800720c */ /* 0x000fe20003f06270 */
[----:B------:R-:W-:Y:S01]  /*08f0*/  CS2R R116, SRZ ;  /* 0x0000000000747805 */ /* 0x000fe2000001ff00 */
[----:B------:R-:W-:Y:S01]  /*0900*/  IABS R24, R28 ;  /* 0x0000001c00187213 */ /* 0x000fe20000000000 */
[----:B------:R-:W-:Y:S01]  /*0910*/  CS2R R118, SRZ ;  /* 0x0000000000767805 */ /* 0x000fe2000001ff00 */
[----:B------:R-:W-:Y:S01]  /*0920*/  IADD3 R34, R44, 0xa0, RZ ;  /* 0x000000a02c227810 */ /* 0x000fe20007ffe0ff */
[----:B------:R-:W-:Y:S01]  /*0930*/  CS2R R112, SRZ ;  /* 0x0000000000707805 */ /* 0x000fe2000001ff00 */
[----:B0-----:R-:W-:Y:S01]  /*0940*/  IADD3 R16, R18, 0xffffffe, RZ ;  /* 0x0ffffffe12107810 */ /* 0x001fe20007ffe0ff */
[----:B------:R-:W-:Y:S01]  /*0950*/  CS2R R114, SRZ ;  /* 0x0000000000727805 */ /* 0x000fe2000001ff00 */
[----:B------:R-:W-:Y:S01]  /*0960*/  IADD3 R18, R44, 0xf0, RZ ;  /* 0x000000f02c127810 */ /* 0x000fe20007ffe0ff */
[----:B------:R-:W-:Y:S01]  /*0970*/  CS2R R108, SRZ ;  /* 0x00000000006c7805 */ /* 0x000fe2000001ff00 */
[----:B------:R0:W1:Y:S01]  /*0980*/  F2I.FTZ.U32.TRUNC.NTZ R17, R16 ;  /* 0x0000001000117305 */ /* 0x000062000021f000 */
[----:B------:R-:W-:Y:S01]  /*0990*/  IABS R30, R34 ;  /* 0x00000022001e7213 */ /* 0x000fe20000000000 */
[----:B------:R-:W-:Y:S01]  /*09a0*/  CS2R R110, SRZ ;  /* 0x00000000006e7805 */ /* 0x000fe2000001ff00 */
[----:B------:R-:W-:Y:S01]  /*09b0*/  ISETP.GE.AND P2, PT, R18, RZ, PT ;  /* 0x000000ff1200720c */ /* 0x000fe20003f46270 */
[----:B------:R-:W-:Y:S01]  /*09c0*/  CS2R R104, SRZ ;  /* 0x0000000000687805 */ /* 0x000fe2000001ff00 */
[C---:B------:R-:W-:Y:S01]  /*09d0*/  IADD3 R36, R44.reuse, 0x98, RZ ;  /* 0x000000982c247810 */ /* 0x040fe20007ffe0ff */
[----:B------:R-:W-:Y:S01]  /*09e0*/  CS2R R106, SRZ ;  /* 0x00000000006a7805 */ /* 0x000fe2000001ff00 */
[C---:B------:R-:W-:Y:S01]  /*09f0*/  IADD3 R37, R44.reuse, 0x88, RZ ;  /* 0x000000882c257810 */ /* 0x040fe20007ffe0ff */
[----:B------:R-:W-:Y:S01]  /*0a00*/  CS2R R100, SRZ ;  /* 0x0000000000647805 */ /* 0x000fe2000001ff00 */
[----:B0-----:R-:W-:Y:S01]  /*0a10*/  IMAD.MOV.U32 R16, RZ, RZ, RZ ;  /* 0x000000ffff107224 */ /* 0x001fe200078e00ff */
[----:B------:R-:W-:Y:S01]  /*0a20*/  IABS R32, R36 ;  /* 0x0000002400207213 */ /* 0x000fe20000000000 */
[----:B------:R-:W-:Y:S01]  /*0a30*/  CS2R R102, SRZ ;  /* 0x0000000000667805 */ /* 0x000fe2000001ff00 */
[C---:B------:R-:W-:Y:S01]  /*0a40*/  IADD3 R38, R44.reuse, 0x80, RZ ;  /* 0x000000802c267810 */ /* 0x040fe20007ffe0ff */
[----:B------:R-:W-:Y:S01]  /*0a50*/  CS2R R96, SRZ ;  /* 0x0000000000607805 */ /* 0x000fe2000001ff00 */
[C---:B------:R-:W-:Y:S01]  /*0a60*/  IADD3 R46, R44.reuse, 0x58, RZ ;  /* 0x000000582c2e7810 */ /* 0x040fe20007ffe0ff */
[----:B------:R-:W-:Y:S01]  /*0a70*/  CS2R R98, SRZ ;  /* 0x0000000000627805 */ /* 0x000fe2000001ff00 */
[--C-:B-1----:R-:W-:Y:S01]  /*0a80*/  IMAD.MOV R19, RZ, RZ, -R17.reuse ;  /* 0x000000ffff137224 */ /* 0x102fe200078e0a11 */
[C---:B------:R-:W-:Y:S01]  /*0a90*/  IADD3 R48, R44.reuse, 0x50, RZ ;  /* 0x000000502c307810 */ /* 0x040fe20007ffe0ff */
[----:B------:R-:W-:Y:S01]  /*0aa0*/  CS2R R92, SRZ ;  /* 0x00000000005c7805 */ /* 0x000fe2000001ff00 */
[C---:B------:R-:W-:Y:S01]  /*0ab0*/  IADD3 R50, R44.reuse, 0x48, RZ ;  /* 0x000000482c327810 */ /* 0x040fe20007ffe0ff */
[----:B------:R-:W-:Y:S01]  /*0ac0*/  IMAD R19, R19, R14, RZ ;  /* 0x0000000e13137224 */ /* 0x000fe200078e02ff */
[----:B------:R-:W-:Y:S01]  /*0ad0*/  IABS R47, R48 ;  /* 0x00000030002f7213 */ /* 0x000fe20000000000 */
[----:B------:R-:W-:Y:S01]  /*0ae0*/  CS2R R94, SRZ ;  /* 0x00000000005e7805 */ /* 0x000fe2000001ff00 */
[----:B------:R-:W-:Y:S01]  /*0af0*/  IABS R49, R50 ;  /* 0x0000003200317213 */ /* 0x000fe20000000000 */
[----:B------:R-:W-:Y:S01]  /*0b00*/  IMAD.HI.U32 R19, R17, R19, R16 ;  /* 0x0000001311137227 */ /* 0x000fe200078e0010 */
[C---:B------:R-:W-:Y:S01]  /*0b10*/  IADD3 R52, R44.reuse, 0x40, RZ ;  /* 0x000000402c347810 */ /* 0x040fe20007ffe0ff */
[----:B------:R-:W-:Y:S01]  /*0b20*/  CS2R R88, SRZ ;  /* 0x0000000000587805 */ /* 0x000fe2000001ff00 */
[C---:B------:R-:W-:Y:S01]  /*0b30*/  IADD3 R54, R44.reuse, 0x38, RZ ;  /* 0x000000382c367810 */ /* 0x040fe20007ffe0ff */
[----:B------:R-:W-:Y:S01]  /*0b40*/  IMAD.MOV.U32 R17, RZ, RZ, R20 ;  /* 0x000000ffff117224 */ /* 0x000fe200078e0014 */
[----:B------:R-:W-:Y:S01]  /*0b50*/  IABS R20, R18 ;  /* 0x0000001200147213 */ /* 0x000fe20000000000 */
[C---:B------:R-:W-:Y:S01]  /*0b60*/  IMAD.HI.U32 R18, R19.reuse, R23, RZ ;  /* 0x0000001713127227 */ /* 0x040fe200078e00ff */
[----:B------:R-:W-:Y:S01]  /*0b70*/  IABS R51, R52 ;  /* 0x0000003400337213 */ /* 0x000fe20000000000 */
[----:B------:R-:W-:Y:S01]  /*0b80*/  CS2R R90, SRZ ;  /* 0x00000000005a7805 */ /* 0x000fe2000001ff00 */
[----:B------:R-:W-:Y:S01]  /*0b90*/  IABS R53, R54 ;  /* 0x0000003600357213 */ /* 0x000fe20000000000 */
[C---:B------:R-:W-:Y:S01]  /*0ba0*/  IMAD.HI.U32 R16, R19.reuse, R17, RZ ;  /* 0x0000001113107227 */ /* 0x040fe200078e00ff */
[C---:B------:R-:W-:Y:S01]  /*0bb0*/  IADD3 R56, R44.reuse, 0x30, RZ ;  /* 0x000000302c387810 */ /* 0x040fe20007ffe0ff */
[----:B------:R-:W-:Y:S01]  /*0bc0*/  CS2R R84, SRZ ;  /* 0x0000000000547805 */ /* 0x000fe2000001ff00 */
[C---:B------:R-:W-:Y:S01]  /*0bd0*/  IADD3 R60, R44.reuse, 0x20, RZ ;  /* 0x000000202c3c7810 */ /* 0x040fe20007ffe0ff */
[----:B------:R-:W-:Y:S01]  /*0be0*/  IMAD.MOV R16, RZ, RZ, -R16 ;  /* 0x000000ffff107224 */ /* 0x000fe200078e0a10 */
[----:B------:R-:W-:Y:S01]  /*0bf0*/  IABS R55, R56 ;  /* 0x0000003800377213 */ /* 0x000fe20000000000 */
[----:B------:R-:W-:Y:S01]  /*0c00*/  IMAD.MOV R18, RZ, RZ, -R18 ;  /* 0x000000ffff127224 */ /* 0x000fe200078e0a12 */
[----:B------:R-:W-:Y:S01]  /*0c10*/  IADD3 R64, R44, 0x10, RZ ;  /* 0x000000102c407810 */ /* 0x000fe20007ffe0ff */
[----:B------:R-:W-:Y:S01]  /*0c20*/  IMAD R17, R14, R16, R17 ;  /* 0x000000100e117224 */ /* 0x000fe200078e0211 */
[C---:B------:R-:W-:Y:S01]  /*0c30*/  IADD3 R58, R44.reuse, 0x28, RZ ;  /* 0x000000282c3a7810 */ /* 0x040fe20007ffe0ff */
[C---:B------:R-:W-:Y:S01]  /*0c40*/  IMAD.HI.U32 R16, R19.reuse, R20, RZ ;  /* 0x0000001413107227 */ /* 0x040fe200078e00ff */
[----:B------:R-:W-:Y:S01]  /*0c50*/  IADD3 R62, R44, 0x18, RZ ;  /* 0x000000182c3e7810 */ /* 0x000fe20007ffe0ff */
[----:B------:R-:W-:Y:S01]  /*0c60*/  CS2R R86, SRZ ;  /* 0x0000000000567805 */ /* 0x000fe2000001ff00 */
[C---:B------:R-:W-:Y:S01]  /*0c70*/  ISETP.GT.U32.AND P4, PT, R14.reuse, R17, PT ;  /* 0x000000110e00720c */ /* 0x040fe20003f84070 */
[----:B------:R-:W-:Y:S01]  /*0c80*/  IMAD.MOV R15, RZ, RZ, -R16 ;  /* 0x000000ffff0f7224 */ /* 0x000fe200078e0a10 */
[----:B------:R-:W-:Y:S01]  /*0c90*/  IABS R59, R60 ;  /* 0x0000003c003b7213 */ /* 0x000fe20000000000 */
[----:B------:R-:W-:Y:S01]  /*0ca0*/  IMAD.HI.U32 R16, R19, R21, RZ ;  /* 0x0000001513107227 */ /* 0x000fe200078e00ff */
[----:B------:R-:W-:Y:S01]  /*0cb0*/  IABS R63, R64 ;  /* 0x00000040003f7213 */ /* 0x000fe20000000000 */
[----:B------:R-:W-:Y:S01]  /*0cc0*/  CS2R R80, SRZ ;  /* 0x0000000000507805 */ /* 0x000fe2000001ff00 */
[----:B------:R-:W-:Y:S01]  /*0cd0*/  IABS R57, R58 ;  /* 0x0000003a00397213 */ /* 0x000fe20000000000 */
[C---:B------:R-:W-:Y:S01]  /*0ce0*/  IMAD R15, R14.reuse, R15, R20 ;  /* 0x0000000f0e0f7224 */ /* 0x040fe200078e0214 */
[----:B------:R-:W-:Y:S01]  /*0cf0*/  IABS R20, R22 ;  /* 0x0000001600147213 */ /* 0x000fe20000000000 */
[----:B------:R-:W-:Y:S01]  /*0d00*/  IMAD.MOV R16, RZ, RZ, -R16 ;  /* 0x000000ffff107224 */ /* 0x000fe200078e0a10 */
[----:B------:R-:W-:Y:S01]  /*0d10*/  IABS R61, R62 ;  /* 0x0000003e003d7213 */ /* 0x000fe20000000000 */
[C---:B------:R-:W-:Y:S01]  /*0d20*/  IMAD R23, R14.reuse, R18, R23 ;  /* 0x000000120e177224 */ /* 0x040fe200078e0217 */
[----:B------:R-:W-:Y:S01]  /*0d30*/  ISETP.GT.U32.AND P6, PT, R14, R15, PT ;  /* 0x0000000f0e00720c */ /* 0x000fe20003fc4070 */
[----:B------:R-:W-:Y:S01]  /*0d40*/  @!P4 IMAD.IADD R17, R17, 0x1, -R14 ;  /* 0x000000011111c824 */ /* 0x000fe200078e0a0e */
[----:B------:R-:W-:Y:S01]  /*0d50*/  IADD3 R66, R44, 0x8, RZ ;  /* 0x000000082c427810 */ /* 0x000fe20007ffe0ff */
[C---:B------:R-:W-:Y:S01]  /*0d60*/  IMAD R21, R14.reuse, R16, R21 ;  /* 0x000000100e157224 */ /* 0x040fe200078e0215 */
[----:B------:R-:W-:Y:S01]  /*0d70*/  CS2R R82, SRZ ;  /* 0x0000000000527805 */ /* 0x000fe2000001ff00 */
[----:B------:R-:W-:Y:S01]  /*0d80*/  IMAD.HI.U32 R16, R19, R20, RZ ;  /* 0x0000001413107227 */ /* 0x000fe200078e00ff */
[C---:B------:R-:W-:Y:S01]  /*0d90*/  ISETP.GT.U32.AND P4, PT, R14.reuse, R17, PT ;  /* 0x000000110e00720c */ /* 0x040fe20003f84070 */
[----:B------:R-:W-:Y:S01]  /*0da0*/  CS2R R76, SRZ ;  /* 0x00000000004c7805 */ /* 0x000fe2000001ff00 */
[----:B------:R-:W-:Y:S01]  /*0db0*/  ISETP.GT.U32.AND P5, PT, R14, R21, PT ;  /* 0x000000150e00720c */ /* 0x000fe20003fa4070 */
[----:B------:R-:W-:Y:S01]  /*0dc0*/  CS2R R78, SRZ ;  /* 0x00000000004e7805 */ /* 0x000fe2000001ff00 */
[----:B------:R-:W-:Y:S01]  /*0dd0*/  CS2R R72, SRZ ;  /* 0x0000000000487805 */ /* 0x000fe2000001ff00 */
[----:B------:R-:W-:Y:S01]  /*0de0*/  CS2R R74, SRZ ;  /* 0x00000000004a7805 */ /* 0x000fe2000001ff00 */
[----:B------:R-:W-:-:S02]  /*0df0*/  IMAD.SHL.U32 R173, R173, 0x20, RZ ;  /* 0x00000020adad7824 */ /* 0x000fc400078e00ff */
[----:B------:R-:W-:Y:S01]  /*0e00*/  @!P6 IMAD.IADD R15, R15, 0x1, -R14 ;  /* 0x000000010f0fe824 */ /* 0x000fe200078e0a0e */
[----:B------:R-:W-:Y:S01]  /*0e10*/  ISETP.GT.U32.AND P6, PT, R14, R23, PT ;  /* 0x000000170e00720c */ /* 0x000fe20003fc4070 */
[----:B------:R-:W-:-:S03]  /*0e20*/  IMAD.SHL.U32 R172, R172, 0x20, RZ ;  /* 0x00000020acac7824 */ /* 0x000fc600078e00ff */
[--C-:B------:R-:W-:Y:S01]  /*0e30*/  @!P4 IMAD.IADD R17, R17, 0x1, -R14.reuse ;  /* 0x000000011111c824 */ /* 0x100fe200078e0a0e */
[C---:B------:R-:W-:Y:S01]  /*0e40*/  ISETP.GT.U32.AND P4, PT, R14.reuse, R15, PT ;  /* 0x0000000f0e00720c */ /* 0x040fe20003f84070 */
[----:B------:R-:W-:Y:S02]  /*0e50*/  @!P5 IMAD.IADD R21, R21, 0x1, -R14 ;  /* 0x000000011515d824 */ /* 0x000fe400078e0a0e */
[----:B------:R-:W-:Y:S02]  /*0e60*/  IMAD.MOV.U32 R18, RZ, RZ, R17 ;  /* 0x000000ffff127224 */ /* 0x000fe400078e0011 */
[----:B------:R-:W-:Y:S01]  /*0e70*/  IMAD.MOV R17, RZ, RZ, -R16 ;  /* 0x000000ffff117224 */ /* 0x000fe200078e0a10 */
[----:B------:R-:W-:Y:S01]  /*0e80*/  ISETP.GT.U32.AND P5, PT, R14, R21, PT ;  /* 0x000000150e00720c */ /* 0x000fe20003fa4070 */
[----:B------:R-:W-:-:S04]  /*0e90*/  IMAD.HI.U32 R16, R19, R25, RZ ;  /* 0x0000001913107227 */ /* 0x000fc800078e00ff */
[C---:B------:R-:W-:Y:S02]  /*0ea0*/  IMAD R17, R14.reuse, R17, R20 ;  /* 0x000000110e117224 */ /* 0x040fe400078e0214 */
[----:B------:R-:W-:Y:S02]  /*0eb0*/  @!P4 IMAD.IADD R15, R15, 0x1, -R14 ;  /* 0x000000010f0fc824 */ /* 0x000fe400078e0a0e */
[----:B------:R-:W-:Y:S01]  /*0ec0*/  IMAD.MOV R16, RZ, RZ, -R16 ;  /* 0x000000ffff107224 */ /* 0x000fe200078e0a10 */
[----:B------:R-:W-:Y:S01]  /*0ed0*/  ISETP.GT.U32.AND P4, PT, R14, R17, PT ;  /* 0x000000110e00720c */ /* 0x000fe20003f84070 */
[----:B------:R-:W-:Y:S01]  /*0ee0*/  @!P1 IMAD.MOV R18, RZ, RZ, -R18 ;  /* 0x000000ffff129224 */ /* 0x000fe200078e0a12 */
[----:B------:R-:W-:Y:S01]  /*0ef0*/  ISETP.GE.AND P1, PT, R22, RZ, PT ;  /* 0x000000ff1600720c */ /* 0x000fe20003f26270 */
[----:B------:R-:W-:Y:S02]  /*0f00*/  IMAD R25, R14, R16, R25 ;  /* 0x000000100e197224 */ /* 0x000fe400078e0219 */
[----:B------:R-:W-:-:S04]  /*0f10*/  IMAD.HI.U32 R22, R19, R24, RZ ;  /* 0x0000001813167227 */ /* 0x000fc800078e00ff */
[--C-:B------:R-:W-:Y:S02]  /*0f20*/  @!P6 IMAD.IADD R23, R23, 0x1, -R14.reuse ;  /* 0x000000011717e824 */ /* 0x100fe400078e0a0e */
[--C-:B------:R-:W-:Y:S01]  /*0f30*/  @!P5 IMAD.IADD R21, R21, 0x1, -R14.reuse ;  /* 0x000000011515d824 */ /* 0x100fe200078e0a0e */
[C---:B------:R-:W-:Y:S01]  /*0f40*/  ISETP.GT.U32.AND P5, PT, R14.reuse, R25, PT ;  /* 0x000000190e00720c */ /* 0x040fe20003fa4070 */
[----:B------:R-:W-:Y:S01]  /*0f50*/  @!P4 IMAD.IADD R17, R17, 0x1, -R14 ;  /* 0x000000011111c824 */ /* 0x000fe200078e0a0e */
[----:B------:R-:W-:Y:S01]  /*0f60*/  ISETP.GT.U32.AND P6, PT, R14, R23, PT ;  /* 0x000000170e00720c */ /* 0x000fe20003fc4070 */
[----:B------:R-:W-:Y:S02]  /*0f70*/  IMAD.MOV.U32 R20, RZ, RZ, R15 ;  /* 0x000000ffff147224 */ /* 0x000fe400078e000f */
[----:B------:R-:W-:Y:S01]  /*0f80*/  IMAD.MOV R15, RZ, RZ, -R22 ;  /* 0x000000ffff0f7224 */ /* 0x000fe200078e0a16 */
[----:B------:R-:W-:Y:S01]  /*0f90*/  IADD3 R22, R44, 0xc0, RZ ;  /* 0x000000c02c167810 */ /* 0x000fe20007ffe0ff */
[----:B------:R-:W-:Y:S01]  /*0fa0*/  @!P2 IMAD.MOV R20, RZ, RZ, -R20 ;  /* 0x000000ffff14a224 */ /* 0x000fe200078e0a14 */
[C---:B------:R-:W-:Y:S01]  /*0fb0*/  ISETP.GT.U32.AND P4, PT, R14.reuse, R17, PT ;  /* 0x000000110e00720c */ /* 0x040fe20003f84070 */
[----:B------:R-:W-:Y:S01]  /*0fc0*/  IMAD R15, R14, R15, R24 ;  /* 0x0000000f0e0f7224 */ /* 0x000fe200078e0218 */
[----:B------:R-:W-:Y:S01]  /*0fd0*/  IABS R27, R22 ;  /* 0x00000016001b7213 */ /* 0x000fe20000000000 */
[----:B------:R-:W-:Y:S01]  /*0fe0*/  @!P3 IMAD.MOV R21, RZ, RZ, -R21 ;  /* 0x000000ffff15b224 */ /* 0x000fe200078e0a15 */
[----:B------:R-:W-:Y:S01]  /*0ff0*/  ISETP.GE.AND P2, PT, R26, RZ, PT ;  /* 0x000000ff1a00720c */ /* 0x000fe20003f46270 */
[----:B------:R-:W-:Y:S01]  /*1000*/  @!P5 IMAD.IADD R25, R25, 0x1, -R14 ;  /* 0x000000011919d824 */ /* 0x000fe200078e0a0e */
[----:B------:R-:W-:Y:S01]  /*1010*/  ISETP.GE.AND P5, PT, R22, RZ, PT ;  /* 0x000000ff1600720c */ /* 0x000fe20003fa6270 */
[----:B------:R-:W-:Y:S01]  /*1020*/  IMAD.HI.U32 R16, R19, R27, RZ ;  /* 0x0000001b13107227 */ /* 0x000fe200078e00ff */
[----:B------:R-:W-:-:S02]  /*1030*/  IADD3 R26, R44, 0xb8, RZ ;  /* 0x000000b82c1a7810 */ /* 0x000fc40007ffe0ff */
[----:B------:R-:W-:Y:S01]  /*1040*/  ISETP.GE.AND P3, PT, R28, RZ, PT ;  /* 0x000000ff1c00720c */ /* 0x000fe20003f66270 */
[----:B------:R-:W-:Y:S01]  /*1050*/  @!P6 IMAD.IADD R23, R23, 0x1, -R14 ;  /* 0x000000011717e824 */ /* 0x000fe200078e0a0e */
[----:B------:R-:W-:Y:S01]  /*1060*/  ISETP.GT.U32.AND P6, PT, R14, R15, PT ;  /* 0x0000000f0e00720c */ /* 0x000fe20003fc4070 */
[----:B------:R-:W-:Y:S01]  /*1070*/  IMAD.MOV R22, RZ, RZ, -R16 ;  /* 0x000000ffff167224 */ /* 0x000fe200078e0a10 */
[----:B------:R-:W-:Y:S01]  /*1080*/  IABS R24, R26 ;  /* 0x0000001a00187213 */ /* 0x000fe20000000000 */
[----:B------:R-:W-:Y:S01]  /*1090*/  @!P4 IMAD.IADD R17, R17, 0x1, -R14 ;  /* 0x000000011111c824 */ /* 0x000fe200078e0a0e */
[----:B------:R-:W-:Y:S01]  /*10a0*/  ISETP.GE.AND P4, PT, R26, RZ, PT ;  /* 0x000000ff1a00720c */ /* 0x000fe20003f86270 */
[----:B------:R-:W-:Y:S01]  /*10b0*/  @!P0 IMAD.MOV R23, RZ, RZ, -R23 ;  /* 0x000000ffff178224 */ /* 0x000fe200078e0a17 */
[C---:B------:R-:W-:Y:S01]  /*10c0*/  ISETP.GT.U32.AND P0, PT, R14.reuse, R25, PT ;  /* 0x000000190e00720c */ /* 0x040fe20003f04070 */
[----:B------:R-:W-:Y:S01]  /*10d0*/  IMAD R27, R14, R22, R27 ;  /* 0x000000160e1b7224 */ /* 0x000fe200078e021b */
[----:B------:R-:W-:Y:S01]  /*10e0*/  IADD3 R26, R44, 0xb0, RZ ;  /* 0x000000b02c1a7810 */ /* 0x000fe20007ffe0ff */
[----:B------:R-:W-:-:S02]  /*10f0*/  IMAD.MOV.U32 R22, RZ, RZ, R17 ;  /* 0x000000ffff167224 */ /* 0x000fc400078e0011 */
[----:B------:R-:W-:Y:S01]  /*1100*/  IMAD.HI.U32 R16, R19, R24, RZ ;  /* 0x0000001813107227 */ /* 0x000fe200078e00ff */
[----:B------:R-:W-:-:S03]  /*1110*/  IABS R29, R26 ;  /* 0x0000001a001d7213 */ /* 0x000fc60000000000 */
[----:B------:R-:W-:Y:S01]  /*1120*/  @!P1 IMAD.MOV R22, RZ, RZ, -R22 ;  /* 0x000000ffff169224 */ /* 0x000fe200078e0a16 */
[----:B------:R-:W-:Y:S01]  /*1130*/  ISETP.GT.U32.AND P1, PT, R14, R27, PT ;  /* 0x0000001b0e00720c */ /* 0x000fe20003f24070 */
[--C-:B------:R-:W-:Y:S02]  /*1140*/  @!P6 IMAD.IADD R15, R15, 0x1, -R14.reuse ;  /* 0x000000010f0fe824 */ /* 0x100fe400078e0a0e */
[----:B------:R-:W-:Y:S01]  /*1150*/  @!P0 IMAD.IADD R25, R25, 0x1, -R14 ;  /* 0x0000000119198824 */ /* 0x000fe200078e0a0e */
[----:B------:R-:W-:Y:S01]  /*1160*/  ISETP.GE.AND P0, PT, R26, RZ, PT ;  /* 0x000000ff1a00720c */ /* 0x000fe20003f06270 */
[----:B------:R-:W-:Y:S01]  /*1170*/  IMAD.MOV R17, RZ, RZ, -R16 ;  /* 0x000000ffff117224 */ /* 0x000fe200078e0a10 */
[----:B------:R-:W-:Y:S01]  /*1180*/  ISETP.GT.U32.AND P6, PT, R14, R15, PT ;  /* 0x0000000f0e00720c */ /* 0x000fe20003fc4070 */
[----:B------:R-:W-:Y:S01]  /*1190*/  IMAD.HI.U32 R16, R19, R29, RZ ;  /* 0x0000001d13107227 */ /* 0x000fe200078e00ff */
[----:B------:R-:W-:-:S03]  /*11a0*/  IADD3 R26, R44, 0xa8, RZ ;  /* 0x000000a82c1a7810 */ /* 0x000fc60007ffe0ff */
[----:B------:R-:W-:Y:S01]  /*11b0*/  IMAD.MOV R16, RZ, RZ, -R16 ;  /* 0x000000ffff107224 */ /* 0x000fe200078e0a10 */
[----:B------:R-:W-:Y:S01]  /*11c0*/  IABS R28, R26 ;  /* 0x0000001a001c7213 */ /* 0x000fe20000000000 */
[----:B------:R-:W-:Y:S01]  /*11d0*/  @!P1 IMAD.IADD R27, R27, 0x1, -R14 ;  /* 0x000000011b1b9824 */ /* 0x000fe200078e0a0e */
[----:B------:R-:W-:Y:S01]  /*11e0*/  ISETP.GE.AND P1, PT, R26, RZ, PT ;  /* 0x000000ff1a00720c */ /* 0x000fe20003f26270 */
[----:B------:R-:W-:Y:S02]  /*11f0*/  @!P2 IMAD.MOV R25, RZ, RZ, -R25 ;  /* 0x000000ffff19a224 */ /* 0x000fe400078e0a19 */
[C---:B------:R-:W-:Y:S01]  /*1200*/  IMAD R29, R14.reuse, R16, R29 ;  /* 0x000000100e1d7224 */ /* 0x040fe200078e021d */
[C---:B------:R-:W-:Y:S01]  /*1210*/  ISETP.GT.U32.AND P2, PT, R14.reuse, R27, PT ;  /* 0x0000001b0e00720c */ /* 0x040fe20003f44070 */
[----:B------:R-:W-:Y:S02]  /*1220*/  IMAD R17, R14, R17, R24 ;  /* 0x000000110e117224 */ /* 0x000fe400078e0218 */
[----:B------:R-:W-:-:S04]  /*1230*/  IMAD.HI.U32 R16, R19, R28, RZ ;  /* 0x0000001c13107227 */ /* 0x000fc800078e00ff */
[----:B------:R-:W-:Y:S01]  /*1240*/  @!P6 IMAD.IADD R15, R15, 0x1, -R14 ;  /* 0x000000010f0fe824 */ /* 0x000fe200078e0a0e */
[C---:B------:R-:W-:Y:S01]  /*1250*/  ISETP.GT.U32.AND P6, PT, R14.reuse, R17, PT ;  /* 0x000000110e00720c */ /* 0x040fe20003fc4070 */
[----:B------:R-:W-:Y:S02]  /*1260*/  IMAD.MOV R31, RZ, RZ, -R16 ;  /* 0x000000ffff1f7224 */ /* 0x000fe400078e0a10 */
[----:B------:R-:W-:Y:S02]  /*1270*/  IMAD.MOV.U32 R24, RZ, RZ, R15 ;  /* 0x000000ffff187224 */ /* 0x000fe400078e000f */
[----:B------:R-:W-:Y:S01]  /*1280*/  IMAD R15, R14, R31, R28 ;  /* 0x0000001f0e0f7224 */ /* 0x000fe200078e021c */
[----:B------:R-:W-:Y:S01]  /*1290*/  IADD3 R28, R44, 0x90, RZ ;  /* 0x000000902c1c7810 */ /* 0x000fe20007ffe0ff */
[----:B------:R-:W-:Y:S02]  /*12a0*/  @!P2 IMAD.IADD R27, R27, 0x1, -R14 ;  /* 0x000000011b1ba824 */ /* 0x000fe400078e0a0e */
[----:B------:R-:W-:Y:S01]  /*12b0*/  IMAD.HI.U32 R26, R19, R30, RZ ;  /* 0x0000001e131a7227 */ /* 0x000fe200078e00ff */
[----:B------:R-:W-:-:S02]  /*12c0*/  ISETP.GT.U32.AND P2, PT, R14, R15, PT ;  /* 0x0000000f0e00720c */ /* 0x000fc40003f44070 */
[----:B------:R-:W-:Y:S01]  /*12d0*/  IABS R35, R28 ;  /* 0x0000001c00237213 */ /* 0x000fe20000000000 */
[----:B------:R-:W-:Y:S02]  /*12e0*/  @!P6 IMAD.IADD R17, R17, 0x1, -R14 ;  /* 0x000000011111e824 */ /* 0x000fe400078e0a0e */
[----:B------:R-:W-:Y:S02]  /*12f0*/  IMAD.MOV R33, RZ, RZ, -R26 ;  /* 0x000000ffff217224 */ /* 0x000fe400078e0a1a */
[----:B------:R-:W-:Y:S01]  /*1300*/  IMAD.MOV.U32 R26, RZ, RZ, R32 ;  /* 0x000000ffff1a7224 */ /* 0x000fe200078e0020 */
[C---:B------:R-:W-:Y:S01]  /*1310*/  ISETP.GT.U32.AND P6, PT, R14.reuse, R17, PT ;  /* 0x000000110e00720c */ /* 0x040fe20003fc4070 */
[----:B------:R-:W-:Y:S01]  /*1320*/  IMAD R31, R14, R33, R30 ;  /* 0x000000210e1f7224 */ /* 0x000fe200078e021e */
[----:B------:R-:W-:Y:S01]  /*1330*/  IABS R32, R37 ;  /* 0x0000002500207213 */ /* 0x000fe20000000000 */
[----:B------:R-:W-:Y:S01]  /*1340*/  IMAD.HI.U32 R16, R19, R26, RZ ;  /* 0x0000001a13107227 */ /* 0x000fe200078e00ff */
[----:B------:R-:W0:Y:S03]  /*1350*/  I2F.RP R30, R71 ;  /* 0x00000047001e7306 */ /* 0x000e260000209400 */
[----:B------:R-:W-:-:S02]  /*1360*/  @!P2 IMAD.IADD R15, R15, 0x1, -R14 ;  /* 0x000000010f0fa824 */ /* 0x000fc400078e0a0e */
[----:B------:R-:W-:Y:S02]  /*1370*/  @!P5 IMAD.MOV R27, RZ, RZ, -R27 ;  /* 0x000000ffff1bd224 */ /* 0x000fe400078e0a1b */
[----:B------:R-:W-:Y:S01]  /*1380*/  IMAD.MOV R33, RZ, RZ, -R16 ;  /* 0x000000ffff217224 */ /* 0x000fe200078e0a10 */
[----:B------:R-:W-:Y:S01]  /*1390*/  ISETP.GT.U32.AND P5, PT, R14, R15, PT ;  /* 0x0000000f0e00720c */ /* 0x000fe20003fa4070 */
[----:B------:R-:W-:-:S04]  /*13a0*/  IMAD.HI.U32 R16, R19, R35, RZ ;  /* 0x0000002313107227 */ /* 0x000fc800078e00ff */
[----:B------:R-:W-:Y:S01]  /*13b0*/  @!P6 IMAD.IADD R17, R17, 0x1, -R14 ;  /* 0x000000011111e824 */ /* 0x000fe200078e0a0e */
[C---:B------:R-:W-:Y:S01]  /*13c0*/  ISETP.GT.U32.AND P6, PT, R14.reuse, R31, PT ;  /* 0x0000001f0e00720c */ /* 0x040fe20003fc4070 */
[----:B------:R-:W-:Y:S01]  /*13d0*/  IMAD.MOV R16, RZ, RZ, -R16 ;  /* 0x000000ffff107224 */ /* 0x000fe200078e0a10 */
[----:B0-----:R-:W0:Y:S01]  /*13e0*/  MUFU.RCP R30, R30 ;  /* 0x0000001e001e7308 */ /* 0x001e220000001000 */
[----:B------:R-:W-:Y:S01]  /*13f0*/  @!P3 IMAD.MOV R24, RZ, RZ, -R24 ;  /* 0x000000ffff18b224 */ /* 0x000fe200078e0a18 */
[C---:B------:R-:W-:Y:S01]  /*1400*/  ISETP.GT.U32.AND P3, PT, R14.reuse, R29, PT ;  /* 0x0000001d0e00720c */ /* 0x040fe20003f64070 */
[C---:B------:R-:W-:Y:S02]  /*1410*/  IMAD R35, R14.reuse, R16, R35 ;  /* 0x000000100e237224 */ /* 0x040fe400078e0223 */
[----:B------:R-:W-:Y:S02]  /*1420*/  @!P5 IMAD.IADD R15, R15, 0x1, -R14 ;  /* 0x000000010f0fd824 */ /* 0x000fe400078e0a0e */
[C---:B------:R-:W-:Y:S01]  /*1430*/  IMAD R33, R14.reuse, R33, R26 ;  /* 0x000000210e217224 */ /* 0x040fe200078e021a */
[----:B------:R-:W-:Y:S01]  /*1440*/  ISETP.GT.U32.AND P5, PT, R14, R35, PT ;  /* 0x000000230e00720c */ /* 0x000fe20003fa4070 */
[----:B------:R-:W-:-:S02]  /*1450*/  IMAD.MOV.U32 R26, RZ, RZ, R17 ;  /* 0x000000ffff1a7224 */ /* 0x000fc400078e0011 */
[----:B------:R-:W-:Y:S02]  /*1460*/  @!P6 IMAD.IADD R31, R31, 0x1, -R14 ;  /* 0x000000011f1fe824 */ /* 0x000fe400078e0a0e */
[----:B------:R-:W-:Y:S01]  /*1470*/  @!P4 IMAD.MOV R26, RZ, RZ, -R26 ;  /* 0x000000ffff1ac224 */ /* 0x000fe200078e0a1a */
[C---:B------:R-:W-:Y:S01]  /*1480*/  ISETP.GT.U32.AND P4, PT, R14.reuse, R33, PT ;  /* 0x000000210e00720c */ /* 0x040fe20003f84070 */
[--C-:B------:R-:W-:Y:S01]  /*1490*/  @!P3 IMAD.IADD R29, R29, 0x1, -R14.reuse ;  /* 0x000000011d1db824 */ /* 0x100fe200078e0a0e */
[----:B------:R-:W-:Y:S01]  /*14a0*/  ISETP.GT.U32.AND P6, PT, R14, R31, PT ;  /* 0x0000001f0e00720c */ /* 0x000fe20003fc4070 */
[----:B------:R-:W-:Y:S01]  /*14b0*/  IMAD.HI.U32 R16, R19, R32, RZ ;  /* 0x0000002013107227 */ /* 0x000fe200078e00ff */
[----:B------:R-:W-:Y:S02]  /*14c0*/  ISETP.GE.AND P3, PT, R34, RZ, PT ;  /* 0x000000ff2200720c */ /* 0x000fe40003f66270 */
[----:B------:R-:W-:Y:S01]  /*14d0*/  IABS R34, R38 ;  /* 0x0000002600227213 */ /* 0x000fe20000000000 */
[----:B------:R-:W-:Y:S01]  /*14e0*/  @!P5 IMAD.IADD R35, R35, 0x1, -R14 ;  /* 0x000000012323d824 */ /* 0x000fe200078e0a0e */
[----:B------:R-:W-:-:S03]  /*14f0*/  ISETP.GT.U32.AND P2, PT, R14, R29, PT ;  /* 0x0000001d0e00720c */ /* 0x000fc60003f44070 */
[----:B------:R-:W-:Y:S01]  /*1500*/  IMAD.HI.U32 R17, R19, R34, RZ ;  /* 0x0000002213117227 */ /* 0x000fe200078e00ff */
[----:B------:R-:W-:-:S03]  /*1510*/  ISETP.GT.U32.AND P5, PT, R14, R35, PT ;  /* 0x000000230e00720c */ /* 0x000fc60003fa4070 */
[----:B------:R-:W-:Y:S01]  /*1520*/  @!P4 IMAD.IADD R33, R33, 0x1, -R14 ;  /* 0x000000012121c824 */ /* 0x000fe200078e0a0e */
[----:B------:R-:W-:Y:S01]  /*1530*/  ISETP.GE.AND P4, PT, R37, RZ, PT ;  /* 0x000000ff2500720c */ /* 0x000fe20003f86270 */
[----:B------:R-:W-:Y:S01]  /*1540*/  IMAD.MOV R37, RZ, RZ, -R16 ;  /* 0x000000ffff257224 */ /* 0x000fe200078e0a10 */
[----:B------:R-:W-:Y:S01]  /*1550*/  IADD3 R16, R44, 0x78, RZ ;  /* 0x000000782c107810 */ /* 0x000fe20007ffe0ff */
[----:B------:R-:W-:Y:S01]  /*1560*/  @!P6 IMAD.IADD R31, R31, 0x1, -R14 ;  /* 0x000000011f1fe824 */ /* 0x000fe200078e0a0e */
[----:B------:R-:W-:Y:S01]  /*1570*/  ISETP.GE.AND P6, PT, R28, RZ, PT ;  /* 0x000000ff1c00720c */ /* 0x000fe20003fc6270 */
[----:B------:R-:W-:Y:S02]  /*1580*/  IMAD.MOV R17, RZ, RZ, -R17 ;  /* 0x000000ffff117224 */ /* 0x000fe400078e0a11 */
[----:B------:R-:W-:Y:S02]  /*1590*/  IMAD.MOV.U32 R28, RZ, RZ, R15 ;  /* 0x000000ffff1c7224 */ /* 0x000fe400078e000f */
[----:B------:R-:W-:Y:S01]  /*15a0*/  IMAD R15, R14, R37, R32 ;  /* 0x000000250e0f7224 */ /* 0x000fe200078e0220 */
[----:B------:R-:W-:Y:S01]  /*15b0*/  IADD3 R32, R44, 0x68, RZ ;  /* 0x000000682c207810 */ /* 0x000fe20007ffe0ff */
[----:B------:R-:W-:Y:S01]  /*15c0*/  IMAD R37, R14, R17, R34 ;  /* 0x000000110e257224 */ /* 0x000fe200078e0222 */
[----:B0-----:R-:W-:Y:S01]  /*15d0*/  IADD3 R17, R30, 0xffffffe, RZ ;  /* 0x0ffffffe1e117810 */ /* 0x001fe20007ffe0ff */
[--C-:B------:R-:W-:Y:S01]  /*15e0*/  @!P5 IMAD.IADD R35, R35, 0x1, -R14.reuse ;  /* 0x000000012323d824 */ /* 0x100fe200078e0a0e */
[----:B------:R-:W-:Y:S01]  /*15f0*/  ISETP.GT.U32.AND P5, PT, R14, R15, PT ;  /* 0x0000000f0e00720c */ /* 0x000fe20003fa4070 */
[----:B------:R-:W-:Y:S01]  /*1600*/  @!P2 IMAD.IADD R29, R29, 0x1, -R14 ;  /* 0x000000011d1da824 */ /* 0x000fe200078e0a0e */
[----:B------:R-:W-:Y:S01]  /*1610*/  ISETP.GE.AND P2, PT, R36, RZ, PT ;  /* 0x000000ff2400720c */ /* 0x000fe20003f46270 */
[----:B------:R-:W-:Y:S01]  /*1620*/  @!P6 IMAD.MOV R35, RZ, RZ, -R35 ;  /* 0x000000ffff23e224 */ /* 0x000fe200078e0a23 */
[----:B------:R-:W0:Y:S01]  /*1630*/  F2I.FTZ.U32.TRUNC.NTZ R17, R17 ;  /* 0x0000001100117305 */ /* 0x000e22000021f000 */
[----:B------:R-:W-:Y:S01]  /*1640*/  @!P0 IMAD.MOV R29, RZ, RZ, -R29 ;  /* 0x000000ffff1d8224 */ /* 0x000fe200078e0a1d */
[C---:B------:R-:W-:Y:S01]  /*1650*/  ISETP.GT.U32.AND P0, PT, R14.reuse, R33, PT ;  /* 0x000000210e00720c */ /* 0x040fe20003f04070 */
[----:B------:R-:W-:Y:S01]  /*1660*/  @!P1 IMAD.MOV R28, RZ, RZ, -R28 ;  /* 0x000000ffff1c9224 */ /* 0x000fe200078e0a1c */
[----:B------:R-:W-:Y:S01]  /*1670*/  ISETP.GT.U32.AND P6, PT, R14, R37, PT ;  /* 0x000000250e00720c */ /* 0x000fe20003fc4070 */
[----:B------:R-:W-:Y:S01]  /*1680*/  @!P3 IMAD.MOV R31, RZ, RZ, -R31 ;  /* 0x000000ffff1fb224 */ /* 0x000fe200078e0a1f */
[----:B------:R-:W-:-:S02]  /*1690*/  ISETP.GE.AND P1, PT, R38, RZ, PT ;  /* 0x000000ff2600720c */ /* 0x000fc40003f26270 */
[----:B------:R-:W-:Y:S01]  /*16a0*/  IADD3 R30, R44, 0x70, RZ ;  /* 0x000000702c1e7810 */ /* 0x000fe20007ffe0ff */
[----:B------:R-:W-:Y:S01]  /*16b0*/  @!P5 IMAD.IADD R15, R15, 0x1, -R14 ;  /* 0x000000010f0fd824 */ /* 0x000fe200078e0a0e */
[----:B------:R-:W-:Y:S02]  /*16c0*/  IABS R38, R16 ;  /* 0x0000001000267213 */ /* 0x000fe40000000000 */
[----:B------:R-:W-:Y:S02]  /*16d0*/  ISETP.GE.AND P3, PT, R30, RZ, PT ;  /* 0x000000ff1e00720c */ /* 0x000fe40003f66270 */
[----:B------:R-:W-:Y:S01]  /*16e0*/  IABS R40, R30 ;  /* 0x0000001e00287213 */ /* 0x000fe20000000000 */
[----:B------:R-:W-:Y:S01]  /*16f0*/  IMAD.HI.U32 R30, R19, R38, RZ ;  /* 0x00000026131e7227 */ /* 0x000fe200078e00ff */
[----:B------:R-:W-:Y:S02]  /*1700*/  ISETP.GT.U32.AND P5, PT, R14, R15, PT ;  /* 0x0000000f0e00720c */ /* 0x000fe40003fa4070 */
[----:B------:R-:W-:Y:S01]  /*1710*/  IABS R42, R32 ;  /* 0x00000020002a7213 */ /* 0x000fe20000000000 */
[----:B0-----:R-:W-:-:S02]  /*1720*/  IMAD.MOV R36, RZ, RZ, -R17 ;  /* 0x000000ffff247224 */ /* 0x001fc400078e0a11 */
[----:B------:R-:W-:Y:S01]  /*1730*/  @!P0 IMAD.IADD R33, R33, 0x1, -R14 ;  /* 0x0000000121218824 */ /* 0x000fe200078e0a0e */
[----:B------:R-:W-:Y:S01]  /*1740*/  ISETP.GE.AND P0, PT, R16, RZ, PT ;  /* 0x000000ff1000720c */ /* 0x000fe20003f06270 */
[----:B------:R-:W-:Y:S02]  /*1750*/  IMAD.MOV.U32 R16, RZ, RZ, RZ ;  /* 0x000000ffff107224 */ /* 0x000fe400078e00ff */
[----:B------:R-:W-:Y:S02]  /*1760*/  IMAD R45, R36, R71, RZ ;  /* 0x00000047242d7224 */ /* 0x000fe400078e02ff */
[----:B------:R-:W-:Y:S02]  /*1770*/  IMAD.MOV R39, RZ, RZ, -R30 ;  /* 0x000000ffff277224 */ /* 0x000fe400078e0a1e */
[----:B------:R-:W-:Y:S02]  /*1780*/  @!P6 IMAD.IADD R37, R37, 0x1, -R14 ;  /* 0x000000012525e824 */ /* 0x000fe400078e0a0e */
[----:B------:R-:W-:Y:S01]  /*1790*/  IMAD.HI.U32 R36, R17, R45, R16 ;  /* 0x0000002d11247227 */ /* 0x000fe200078e0010 */
[----:B------:R-:W-:-:S02]  /*17a0*/  IABS R45, R46 ;  /* 0x0000002e002d7213 */ /* 0x000fc40000000000 */
[----:B------:R-:W-:Y:S01]  /*17b0*/  ISETP.GT.U32.AND P6, PT, R14, R37, PT ;  /* 0x000000250e00720c */ /* 0x000fe20003fc4070 */
[----:B------:R-:W-:Y:S01]  /*17c0*/  @!P2 IMAD.MOV R33, RZ, RZ, -R33 ;  /* 0x000000ffff21a224 */ /* 0x000fe200078e0a21 */
[----:B------:R-:W-:Y:S01]  /*17d0*/  ISETP.GE.AND P2, PT, R32, RZ, PT ;  /* 0x000000ff2000720c */ /* 0x000fe20003f46270 */
[----:B------:R-:W-:Y:S01]  /*17e0*/  IMAD R17, R14, R39, R38 ;  /* 0x000000270e117224 */ /* 0x000fe200078e0226 */
[----:B------:R-:W-:Y:S01]  /*17f0*/  IABS R38, R66 ;  /* 0x0000004200267213 */ /* 0x000fe20000000000 */
[----:B------:R-:W-:-:S04]  /*1800*/  IMAD.HI.U32 R32, R19, R40, RZ ;  /* 0x0000002813207227 */ /* 0x000fc800078e00ff */
[----:B------:R-:W-:Y:S01]  /*1810*/  @!P5 IMAD.IADD R15, R15, 0x1, -R14 ;  /* 0x000000010f0fd824 */ /* 0x000fe200078e0a0e */
[C---:B------:R-:W-:Y:S01]  /*1820*/  ISETP.GT.U32.AND P5, PT, R14.reuse, R17, PT ;  /* 0x000000110e00720c */ /* 0x040fe20003fa4070 */
[----:B------:R-:W-:Y:S02]  /*1830*/  IMAD.MOV R41, RZ, RZ, -R32 ;  /* 0x000000ffff297224 */ /* 0x000fe400078e0a20 */
[----:B------:R-:W-:Y:S02]  /*1840*/  @!P6 IMAD.IADD R37, R37, 0x1, -R14 ;  /* 0x000000012525e824 */ /* 0x000fe400078e0a0e */
[----:B------:R-:W-:Y:S01]  /*1850*/  IMAD R39, R14, R41, R40 ;  /* 0x000000290e277224 */ /* 0x000fe200078e0228 */
[----:B------:R-:W-:Y:S01]  /*1860*/  IABS R40, R44 ;  /* 0x0000002c00287213 */ /* 0x000fe20000000000 */
[----:B------:R-:W-:-:S03]  /*1870*/  IMAD.HI.U32 R34, R19, R42, RZ ;  /* 0x0000002a13227227 */ /* 0x000fc600078e00ff */
[C---:B------:R-:W-:Y:S01]  /*1880*/  ISETP.GT.U32.AND P6, PT, R14.reuse, R39, PT ;  /* 0x000000270e00720c */ /* 0x040fe20003fc4070 */
[----:B------:R-:W-:Y:S02]  /*1890*/  IMAD.MOV R43, RZ, RZ, -R34 ;  /* 0x000000ffff2b7224 */ /* 0x000fe400078e0a22 */
[----:B------:R-:W-:Y:S02]  /*18a0*/  @!P5 IMAD.IADD R17, R17, 0x1, -R14 ;  /* 0x000000011111d824 */ /* 0x000fe400078e0a0e */
[----:B------:R-:W-:Y:S01]  /*18b0*/  IMAD R41, R14, R43, R42 ;  /* 0x0000002b0e297224 */ /* 0x000fe200078e022a */
[----:B------:R-:W-:Y:S01]  /*18c0*/  IADD3 R42, R44, 0x60, RZ ;  /* 0x000000602c2a7810 */ /* 0x000fe20007ffe0ff */
[----:B------:R-:W-:Y:S01]  /*18d0*/  IMAD.HI.U32 R30, R19, R45, RZ ;  /* 0x0000002d131e7227 */ /* 0x000fe200078e00ff */
[----:B------:R-:W-:Y:S02]  /*18e0*/  ISETP.GT.U32.AND P5, PT, R14, R17, PT ;  /* 0x000000110e00720c */ /* 0x000fe40003fa4070 */
[----:B------:R-:W-:Y:S01]  /*18f0*/  IABS R43, R42 ;  /* 0x0000002a002b7213 */ /* 0x000fe20000000000 */
[----:B------:R-:W-:-:S02]  /*1900*/  IMAD.MOV R30, RZ, RZ, -R30 ;  /* 0x000000ffff1e7224 */ /* 0x000fc400078e0a1e */
[----:B------:R-:W-:Y:S02]  /*1910*/  @!P6 IMAD.IADD R39, R39, 0x1, -R14 ;  /* 0x000000012727e824 */ /* 0x000fe400078e0a0e */
[----:B------:R-:W-:-:S03]  /*1920*/  IMAD.HI.U32 R16, R19, R43, RZ ;  /* 0x0000002b13107227 */ /* 0x000fc600078e00ff */
[C---:B------:R-:W-:Y:S01]  /*1930*/  ISETP.GT.U32.AND P6, PT, R14.reuse, R39, PT ;  /* 0x000000270e00720c */ /* 0x040fe20003fc4070 */
[----:B------:R-:W-:Y:S02]  /*1940*/  IMAD.MOV R16, RZ, RZ, -R16 ;  /* 0x000000ffff107224 */ /* 0x000fe400078e0a10 */
[----:B------:R-:W-:Y:S01]  /*1950*/  @!P5 IMAD.IADD R17, R17, 0x1, -R14 ;  /* 0x000000011111d824 */ /* 0x000fe200078e0a0e */
[C---:B------:R-:W-:Y:S01]  /*1960*/  ISETP.GT.U32.AND P5, PT, R14.reuse, R41, PT ;  /* 0x000000290e00720c */ /* 0x040fe20003fa4070 */
[C---:B------:R-:W-:Y:S02]  /*1970*/  IMAD R43, R14.reuse, R16, R43 ;  /* 0x000000100e2b7224 */ /* 0x040fe400078e022b */
[----:B------:R-:W-:Y:S02]  /*1980*/  IMAD R45, R14, R30, R45 ;  /* 0x0000001e0e2d7224 */ /* 0x000fe400078e022d */
[----:B------:R-:W-:-:S04]  /*1990*/  IMAD.HI.U32 R32, R19, R47, RZ ;  /* 0x0000002f13207227 */ /* 0x000fc800078e00ff */
[----:B------:R-:W-:Y:S01]  /*19a0*/  @!P6 IMAD.IADD R39, R39, 0x1, -R14 ;  /* 0x000000012727e824 */ /* 0x000fe200078e0a0e */
[----:B------:R-:W-:Y:S01]  /*19b0*/  ISETP.GT.U32.AND P6, PT, R14, R43, PT ;  /* 0x0000002b0e00720c */ /* 0x000fe20003fc4070 */
[----:B------:R-:W-:-:S04]  /*19c0*/  IMAD.HI.U32 R34, R19, R49, RZ ;  /* 0x0000003113227227 */ /* 0x000fc800078e00ff */
[----:B------:R-:W-:Y:S02]  /*19d0*/  @!P5 IMAD.IADD R41, R41, 0x1, -R14 ;  /* 0x000000012929d824 */ /* 0x000fe400078e0a0e */
[----:B------:R-:W-:Y:S02]  /*19e0*/  IMAD.MOV R32, RZ, RZ, -R32 ;  /* 0x000000ffff207224 */ /* 0x000fe400078e0a20 */
[----:B------:R-:W-:Y:S01]  /*19f0*/  IMAD.MOV R34, RZ, RZ, -R34 ;  /* 0x000000ffff227224 */ /* 0x000fe200078e0a22 */
[C---:B------:R-:W-:Y:S01]  /*1a00*/  ISETP.GT.U32.AND P5, PT, R14.reuse, R41, PT ;  /* 0x000000290e00720c */ /* 0x040fe20003fa4070 */
[C---:B------:R-:W-:Y:S02]  /*1a10*/  IMAD R47, R14.reuse, R32, R47 ;  /* 0x000000200e2f7224 */ /* 0x040fe400078e022f */
[----:B------:R-:W-:Y:S02]  /*1a20*/  @!P6 IMAD.IADD R43, R43, 0x1, -R14 ;  /* 0x000000012b2be824 */ /* 0x000fe400078e0a0e */
[----:B------:R-:W-:-:S02]  /*1a30*/  IMAD R49, R14, R34, R49 ;  /* 0x000000220e317224 */ /* 0x000fc400078e0231 */
[----:B------:R-:W-:Y:S01]  /*1a40*/  IMAD.HI.U32 R16, R19, R51, RZ ;  /* 0x0000003313107227 */ /* 0x000fe200078e00ff */
[----:B------:R-:W-:-:S03]  /*1a50*/  ISETP.GT.U32.AND P6, PT, R14, R43, PT ;  /* 0x0000002b0e00720c */ /* 0x000fc60003fc4070 */
[----:B------:R-:W-:-:S04]  /*1a60*/  IMAD.HI.U32 R30, R19, R53, RZ ;  /* 0x00000035131e7227 */ /* 0x000fc800078e00ff */
[----:B------:R-:W-:Y:S01]  /*1a70*/  @!P5 IMAD.IADD R41, R41, 0x1, -R14 ;  /* 0x000000012929d824 */ /* 0x000fe200078e0a0e */
[C---:B------:R-:W-:Y:S01]  /*1a80*/  ISETP.GT.U32.AND P5, PT, R14.reuse, R45, PT ;  /* 0x0000002d0e00720c */ /* 0x040fe20003fa4070 */
[----:B------:R-:W-:Y:S02]  /*1a90*/  IMAD.MOV R16, RZ, RZ, -R16 ;  /* 0x000000ffff107224 */ /* 0x000fe400078e0a10 */
[----:B------:R-:W-:Y:S02]  /*1aa0*/  IMAD.MOV R30, RZ, RZ, -R30 ;  /* 0x000000ffff1e7224 */ /* 0x000fe400078e0a1e */
[----:B------:R-:W-:Y:S01]  /*1ab0*/  @!P6 IMAD.IADD R43, R43, 0x1, -R14 ;  /* 0x000000012b2be824 */ /* 0x000fe200078e0a0e */
[C---:B------:R-:W-:Y:S01]  /*1ac0*/  ISETP.GT.U32.AND P6, PT, R14.reuse, R47, PT ;  /* 0x0000002f0e00720c */ /* 0x040fe20003fc4070 */
[C---:B------:R-:W-:Y:S02]  /*1ad0*/  IMAD R51, R14.reuse, R16, R51 ;  /* 0x000000100e337224 */ /* 0x040fe400078e0233 */
[----:B------:R-:W-:-:S02]  /*1ae0*/  IMAD R53, R14, R30, R53 ;  /* 0x0000001e0e357224 */ /* 0x000fc400078e0235 */
[----:B------:R-:W-:-:S04]  /*1af0*/  IMAD.HI.U32 R32, R19, R55, RZ ;  /* 0x0000003713207227 */ /* 0x000fc800078e00ff */
[----:B------:R-:W-:Y:S01]  /*1b00*/  @!P5 IMAD.IADD R45, R45, 0x1, -R14 ;  /* 0x000000012d2dd824 */ /* 0x000fe200078e0a0e */
[C---:B------:R-:W-:Y:S01]  /*1b10*/  ISETP.GT.U32.AND P5, PT, R14.reuse, R49, PT ;  /* 0x000000310e00720c */ /* 0x040fe20003fa4070 */
[----:B------:R-:W-:Y:S02]  /*1b20*/  IMAD.MOV R32, RZ, RZ, -R32 ;  /* 0x000000ffff207224 */ /* 0x000fe400078e0a20 */
[----:B------:R-:W-:Y:S01]  /*1b30*/  @!P6 IMAD.IADD R47, R47, 0x1, -R14 ;  /* 0x000000012f2fe824 */ /* 0x000fe200078e0a0e */
[C---:B------:R-:W-:Y:S01]  /*1b40*/  ISETP.GT.U32.AND P6, PT, R14.reuse, R51, PT ;  /* 0x000000330e00720c */ /* 0x040fe20003fc4070 */
[----:B------:R-:W-:Y:S02]  /*1b50*/  @!P1 IMAD.MOV R37, RZ, RZ, -R37 ;  /* 0x000000ffff259224 */ /* 0x000fe400078e0a25 */
[C---:B------:R-:W-:Y:S01]  /*1b60*/  IMAD R55, R14.reuse, R32, R55 ;  /* 0x000000200e377224 */ /* 0x040fe200078e0237 */
[----:B------:R-:W-:Y:S01]  /*1b70*/  ISETP.GT.U32.AND P1, PT, R14, R47, PT ;  /* 0x0000002f0e00720c */ /* 0x000fe20003f24070 */
[----:B------:R-:W-:-:S04]  /*1b80*/  IMAD.HI.U32 R16, R19, R59, RZ ;  /* 0x0000003b13107227 */ /* 0x000fc800078e00ff */
[----:B------:R-:W-:Y:S01]  /*1b90*/  @!P5 IMAD.IADD R49, R49, 0x1, -R14 ;  /* 0x000000013131d824 */ /* 0x000fe200078e0a0e */
[----:B------:R-:W-:Y:S01]  /*1ba0*/  ISETP.GT.U32.AND P5, PT, R14, R53, PT ;  /* 0x000000350e00720c */ /* 0x000fe20003fa4070 */
[----:B------:R-:W-:-:S04]  /*1bb0*/  IMAD.HI.U32 R32, R19, R63, RZ ;  /* 0x0000003f13207227 */ /* 0x000fc800078e00ff */
[----:B------:R-:W-:-:S04]  /*1bc0*/  IMAD.HI.U32 R34, R19, R57, RZ ;  /* 0x0000003913227227 */ /* 0x000fc800078e00ff */
[----:B------:R-:W-:-:S04]  /*1bd0*/  IMAD.HI.U32 R30, R19, R61, RZ ;  /* 0x0000003d131e7227 */ /* 0x000fc800078e00ff */
[----:B------:R-:W-:Y:S02]  /*1be0*/  IMAD.MOV R16, RZ, RZ, -R16 ;  /* 0x000000ffff107224 */ /* 0x000fe400078e0a10 */
[----:B------:R-:W-:Y:S02]  /*1bf0*/  IMAD.MOV R32, RZ, RZ, -R32 ;  /* 0x000000ffff207224 */ /* 0x000fe400078e0a20 */
[----:B------:R-:W-:Y:S01]  /*1c00*/  @!P6 IMAD.IADD R51, R51, 0x1, -R14 ;  /* 0x000000013333e824 */ /* 0x000fe200078e0a0e */
[C---:B------:R-:W-:Y:S01]  /*1c10*/  ISETP.GT.U32.AND P6, PT, R14.reuse, R55, PT ;  /* 0x000000370e00720c */ /* 0x040fe20003fc4070 */
[----:B------:R-:W-:Y:S02]  /*1c20*/  IMAD.MOV R34, RZ, RZ, -R34 ;  /* 0x000000ffff227224 */ /* 0x000fe400078e0a22 */
[----:B------:R-:W-:Y:S02]  /*1c30*/  IMAD.MOV R30, RZ, RZ, -R30 ;  /* 0x000000ffff1e7224 */ /* 0x000fe400078e0a1e */
[----:B------:R-:W-:-:S02]  /*1c40*/  IMAD R59, R14, R16, R59 ;  /* 0x000000100e3b7224 */ /* 0x000fc400078e023b */
[C---:B------:R-:W-:Y:S02]  /*1c50*/  IMAD R63, R14.reuse, R32, R63 ;  /* 0x000000200e3f7224 */ /* 0x040fe400078e023f */
[----:B------:R-:W-:Y:S01]  /*1c60*/  @!P5 IMAD.IADD R53, R53, 0x1, -R14 ;  /* 0x000000013535d824 */ /* 0x000fe200078e0a0e */
[C---:B------:R-:W-:Y:S01]  /*1c70*/  ISETP.GT.U32.AND P5, PT, R14.reuse, R49, PT ;  /* 0x000000310e00720c */ /* 0x040fe20003fa4070 */
[C---:B------:R-:W-:Y:S02]  /*1c80*/  IMAD R57, R14.reuse, R34, R57 ;  /* 0x000000220e397224 */ /* 0x040fe400078e0239 */
[----:B------:R-:W-:Y:S02]  /*1c90*/  IMAD R61, R14, R30, R61 ;  /* 0x0000001e0e3d7224 */ /* 0x000fe400078e023d */
[----:B------:R-:W-:Y:S02]  /*1ca0*/  IMAD.MOV.U32 R32, RZ, RZ, R17 ;  /* 0x000000ffff207224 */ /* 0x000fe400078e0011 */
[----:B------:R-:W-:-:S04]  /*1cb0*/  IMAD.HI.U32 R34, R19, R38, RZ ;  /* 0x0000002613227227 */ /* 0x000fc800078e00ff */
[----:B------:R-:W-:Y:S01]  /*1cc0*/  IMAD.MOV.U32 R30, RZ, RZ, R15 ;  /* 0x000000ffff1e7224 */ /* 0x000fe200078e000f */
[----:B------:R-:W-:Y:S01]  /*1cd0*/  SHF.R.S32.HI R15, RZ, 0x1f, R12 ;  /* 0x0000001fff0f7819 */ /* 0x000fe2000001140c */
[----:B------:R-:W-:Y:S01]  /*1ce0*/  @!P1 IMAD.IADD R47, R47, 0x1, -R14 ;  /* 0x000000012f2f9824 */ /* 0x000fe200078e0a0e */
[C---:B------:R-:W-:Y:S01]  /*1cf0*/  ISETP.GT.U32.AND P1, PT, R14.reuse, R59, PT ;  /* 0x0000003b0e00720c */ /* 0x040fe20003f24070 */
[----:B------:R-:W-:Y:S01]  /*1d00*/  @!P0 IMAD.MOV R32, RZ, RZ, -R32 ;  /* 0x000000ffff208224 */ /* 0x000fe200078e0a20 */
[C---:B------:R-:W-:Y:S01]  /*1d10*/  ISETP.GT.U32.AND P0, PT, R14.reuse, R51, PT ;  /* 0x000000330e00720c */ /* 0x040fe20003f04070 */
[----:B------:R-:W-:Y:S01]  /*1d20*/  IMAD.MOV R65, RZ, RZ, -R34 ;  /* 0x000000ffff417224 */ /* 0x000fe200078e0a22 */
[----:B------:R-:W-:Y:S01]  /*1d30*/  LEA.HI R180, R15, R12, RZ, 0x5 ;  /* 0x0000000c0fb47211 */ /* 0x000fe200078f28ff */
[----:B------:R-:W-:Y:S01]  /*1d40*/  @!P4 IMAD.MOV R30, RZ, RZ, -R30 ;  /* 0x000000ffff1ec224 */ /* 0x000fe200078e0a1e */
[----:B------:R-:W-:Y:S01]  /*1d50*/  ISETP.GT.U32.AND P4, PT, R14, R45, PT ;  /* 0x0000002d0e00720c */ /* 0x000fe20003f84070 */
[----:B------:R-:W-:Y:S01]  /*1d60*/  IMAD.HI.U32 R16, R19, R40, RZ ;  /* 0x0000002813107227 */ /* 0x000fe200078e00ff */
[----:B------:R-:W-:-:S02]  /*1d70*/  LOP3.LUT R12, R0, 0xc0, RZ, 0xc0, !PT ;  /* 0x000000c0000c7812 */ /* 0x000fc400078ec0ff */
[----:B------:R-:W-:Y:S01]  /*1d80*/  LOP3.LUT R15, R0, 0x7, RZ, 0xc0, !PT ;  /* 0x00000007000f7812 */ /* 0x000fe200078ec0ff */
[C---:B------:R-:W-:Y:S01]  /*1d90*/  IMAD R19, R14.reuse, R65, R38 ;  /* 0x000000410e137224 */ /* 0x040fe200078e0226 */
[----:B------:R-:W-:Y:S01]  /*1da0*/  IABS R38, R3 ;  /* 0x0000000300267213 */ /* 0x000fe20000000000 */
[----:B------:R-:W-:Y:S01]  /*1db0*/  @!P6 IMAD.IADD R55, R55, 0x1, -R14 ;  /* 0x000000013737e824 */ /* 0x000fe200078e0a0e */
[C---:B------:R-:W-:Y:S01]  /*1dc0*/  ISETP.GT.U32.AND P6, PT, R14.reuse, R53, PT ;  /* 0x000000350e00720c */ /* 0x040fe20003fc4070 */
[----:B------:R-:W-:Y:S01]  /*1dd0*/  IMAD.MOV R65, RZ, RZ, -R16 ;  /* 0x000000ffff417224 */ /* 0x000fe200078e0a10 */
[----:B------:R-:W-:Y:S01]  /*1de0*/  SHF.R.U32.HI R12, RZ, 0x2, R12 ;  /* 0x00000002ff0c7819 */ /* 0x000fe2000001160c */
[----:B------:R-:W-:Y:S01]  /*1df0*/  @!P3 IMAD.MOV R39, RZ, RZ, -R39 ;  /* 0x000000ffff27b224 */ /* 0x000fe200078e0a27 */
[C---:B------:R-:W-:Y:S01]  /*1e00*/  ISETP.GT.U32.AND P3, PT, R14.reuse, R55, PT ;  /* 0x000000370e00720c */ /* 0x040fe20003f64070 */
[----:B------:R-:W-:Y:S01]  /*1e10*/  @!P5 IMAD.IADD R49, R49, 0x1, -R14 ;  /* 0x000000013131d824 */ /* 0x000fe200078e0a0e */
[C---:B------:R-:W-:Y:S01]  /*1e20*/  ISETP.GT.U32.AND P5, PT, R14.reuse, R61, PT ;  /* 0x0000003d0e00720c */ /* 0x040fe20003fa4070 */
[----:B------:R-:W-:Y:S01]  /*1e30*/  IMAD R65, R14, R65, R40 ;  /* 0x000000410e417224 */ /* 0x000fe200078e0228 */
[----:B------:R-:W-:Y:S01]  /*1e40*/  SHF.R.S32.HI R180, RZ, 0x5, R180 ;  /* 0x00000005ffb47819 */ /* 0x000fe200000114b4 */
[--C-:B------:R-:W-:Y:S01]  /*1e50*/  @!P1 IMAD.IADD R59, R59, 0x1, -R14.reuse ;  /* 0x000000013b3b9824 */ /* 0x100fe200078e0a0e */
[----:B------:R-:W-:Y:S01]  /*1e60*/  ISETP.GE.AND P1, PT, R46, RZ, PT ;  /* 0x000000ff2e00720c */ /* 0x000fe20003f26270 */
[--C-:B------:R-:W-:Y:S01]  /*1e70*/  @!P0 IMAD.IADD R51, R51, 0x1, -R14.reuse ;  /* 0x0000000133338824 */ /* 0x100fe200078e0a0e */
[C---:B------:R-:W-:Y:S01]  /*1e80*/  ISETP.GT.U32.AND P0, PT, R14.reuse, R65, PT ;  /* 0x000000410e00720c */ /* 0x040fe20003f04070 */
[--C-:B------:R-:W-:Y:S01]  /*1e90*/  @!P4 IMAD.IADD R45, R45, 0x1, -R14.reuse ;  /* 0x000000012d2dc824 */ /* 0x100fe200078e0a0e */
[C---:B------:R-:W-:Y:S01]  /*1ea0*/  ISETP.GT.U32.AND P4, PT, R14.reuse, R57, PT ;  /* 0x000000390e00720c */ /* 0x040fe20003f84070 */
[--C-:B------:R-:W-:Y:S01]  /*1eb0*/  @!P6 IMAD.IADD R53, R53, 0x1, -R14.reuse ;  /* 0x000000013535e824 */ /* 0x100fe200078e0a0e */
[----:B------:R-:W-:Y:S01]  /*1ec0*/  ISETP.GT.U32.AND P6, PT, R14, R63, PT ;  /* 0x0000003f0e00720c */ /* 0x000fe20003fc4070 */
[--C-:B------:R-:W-:Y:S01]  /*1ed0*/  @!P3 IMAD.IADD R55, R55, 0x1, -R14.reuse ;  /* 0x000000013737b824 */ /* 0x100fe200078e0a0e */
[----:B------:R-:W-:Y:S01]  /*1ee0*/  ISETP.GE.AND P3, PT, R42, RZ, PT ;  /* 0x000000ff2a00720c */ /* 0x000fe20003f66270 */
[----:B------:R-:W-:Y:S01]  /*1ef0*/  @!P5 IMAD.IADD R61, R61, 0x1, -R14 ;  /* 0x000000013d3dd824 */ /* 0x000fe200078e0a0e */
[----:B------:R-:W-:Y:S01]  /*1f00*/  ISETP.GE.AND P5, PT, R48, RZ, PT ;  /* 0x000000ff3000720c */ /* 0x000fe20003fa6270 */
[----:B------:R-:W-:-:S02]  /*1f10*/  @!P2 IMAD.MOV R41, RZ, RZ, -R41 ;  /* 0x000000ffff29a224 */ /* 0x000fc400078e0a29 */
[----:B------:R-:W-:Y:S01]  /*1f20*/  @!P1 IMAD.MOV R45, RZ, RZ, -R45 ;  /* 0x000000ffff2d9224 */ /* 0x000fe200078e0a2d */
[----:B------:R-:W-:Y:S01]  /*1f30*/  ISETP.GT.U32.AND P1, PT, R14, R61, PT ;  /* 0x0000003d0e00720c */ /* 0x000fe20003f24070 */
[--C-:B------:R-:W-:Y:S01]  /*1f40*/  @!P0 IMAD.IADD R65, R65, 0x1, -R14.reuse ;  /* 0x0000000141418824 */ /* 0x100fe200078e0a0e */
[----:B------:R-:W-:Y:S01]  /*1f50*/  ISETP.GE.AND P0, PT, R50, RZ, PT ;  /* 0x000000ff3200720c */ /* 0x000fe20003f06270 */
[----:B------:R-:W-:Y:S01]  /*1f60*/  @!P4 IMAD.IADD R57, R57, 0x1, -R14 ;  /* 0x000000013939c824 */ /* 0x000fe200078e0a0e */
[----:B------:R-:W-:Y:S01]  /*1f70*/  ISETP.GT.U32.AND P4, PT, R14, R19, PT ;  /* 0x000000130e00720c */ /* 0x000fe20003f84070 */
[----:B------:R-:W-:-:S03]  /*1f80*/  IMAD.HI.U32 R36, R36, R38, RZ ;  /* 0x0000002624247227 */ /* 0x000fc600078e00ff */
[C---:B------:R-:W-:Y:S01]  /*1f90*/  ISETP.GT.U32.AND P2, PT, R14.reuse, R57, PT ;  /* 0x000000390e00720c */ /* 0x040fe20003f44070 */
[----:B------:R-:W-:Y:S01]  /*1fa0*/  @!P3 IMAD.MOV R43, RZ, RZ, -R43 ;  /* 0x000000ffff2bb224 */ /* 0x000fe200078e0a2b */
[----:B------:R-:W-:Y:S01]  /*1fb0*/  ISETP.GT.U32.AND P3, PT, R14, R59, PT ;  /* 0x0000003b0e00720c */ /* 0x000fe20003f64070 */
[----:B------:R-:W-:Y:S01]  /*1fc0*/  @!P6 IMAD.IADD R63, R63, 0x1, -R14 ;  /* 0x000000013f3fe824 */ /* 0x000fe200078e0a0e */
[----:B------:R-:W-:Y:S01]  /*1fd0*/  ISETP.GE.AND P6, PT, R52, RZ, PT ;  /* 0x000000ff3400720c */ /* 0x000fe20003fc6270 */
[----:B------:R-:W-:Y:S02]  /*1fe0*/  IMAD.MOV R36, RZ, RZ, -R36 ;  /* 0x000000ffff247224 */ /* 0x000fe400078e0a24 */
[----:B------:R-:W-:Y:S01]  /*1ff0*/  @!P1 IMAD.IADD R61, R61, 0x1, -R14 ;  /* 0x000000013d3d9824 */ /* 0x000fe200078e0a0e */
[----:B------:R-:W-:Y:S01]  /*2000*/  ISETP.GE.AND P1, PT, R56, RZ, PT ;  /* 0x000000ff3800720c */ /* 0x000fe20003f26270 */
[----:B------:R-:W-:Y:S01]  /*2010*/  @!P0 IMAD.MOV R49, RZ, RZ, -R49 ;  /* 0x000000ffff318224 */ /* 0x000fe200078e0a31 */
[----:B------:R-:W-:Y:S01]  /*2020*/  ISETP.GT.U32.AND P0, PT, R14, R63, PT ;  /* 0x0000003f0e00720c */ /* 0x000fe20003f04070 */
[----:B------:R-:W-:-:S02]  /*2030*/  IMAD R38, R71, R36, R38 ;  /* 0x0000002447267224 */ /* 0x000fc400078e0226 */
[--C-:B------:R-:W-:Y:S01]  /*2040*/  @!P4 IMAD.IADD R19, R19, 0x1, -R14.reuse ;  /* 0x000000011313c824 */ /* 0x100fe200078e0a0e */
[C---:B------:R-:W-:Y:S01]  /*2050*/  ISETP.GT.U32.AND P4, PT, R14.reuse, R65, PT ;  /* 0x000000410e00720c */ /* 0x040fe20003f84070 */
[----:B------:R-:W-:Y:S02]  /*2060*/  @!P5 IMAD.MOV R47, RZ, RZ, -R47 ;  /* 0x000000ffff2fd224 */ /* 0x000fe400078e0a2f */
[--C-:B------:R-:W-:Y:S01]  /*2070*/  @!P2 IMAD.IADD R57, R57, 0x1, -R14.reuse ;  /* 0x000000013939a824 */ /* 0x100fe200078e0a0e */
[----:B------:R-:W-:Y:S01]  /*2080*/  ISETP.GT.U32.AND P5, PT, R14, R19, PT ;  /* 0x000000130e00720c */ /* 0x000fe20003fa4070 */
[--C-:B------:R-:W-:Y:S01]  /*2090*/  @!P3 IMAD.IADD R59, R59, 0x1, -R14.reuse ;  /* 0x000000013b3bb824 */ /* 0x100fe200078e0a0e */
[----:B------:R-:W-:Y:S01]  /*20a0*/  ISETP.GT.U32.AND P2, PT, R71, R38, PT ;  /* 0x000000264700720c */ /* 0x000fe20003f44070 */
[----:B------:R-:W-:Y:S01]  /*20b0*/  @!P1 IMAD.MOV R55, RZ, RZ, -R55 ;  /* 0x000000ffff379224 */ /* 0x000fe200078e0a37 */
[----:B------:R-:W-:Y:S01]  /*20c0*/  ISETP.GE.AND P3, PT, R54, RZ, PT ;  /* 0x000000ff3600720c */ /* 0x000fe20003f66270 */
[----:B------:R-:W-:Y:S01]  /*20d0*/  @!P0 IMAD.IADD R63, R63, 0x1, -R14 ;  /* 0x000000013f3f8824 */ /* 0x000fe200078e0a0e */
[----:B------:R-:W-:Y:S01]  /*20e0*/  ISETP.GE.AND P1, PT, R66, RZ, PT ;  /* 0x000000ff4200720c */ /* 0x000fe20003f26270 */
[----:B------:R-:W-:Y:S01]  /*20f0*/  IMAD.SHL.U32 R17, R0, 0x2, RZ ;  /* 0x0000000200117824 */ /* 0x000fe200078e00ff */
[----:B------:R-:W-:Y:S01]  /*2100*/  ISETP.GE.AND P0, PT, R60, RZ, PT ;  /* 0x000000ff3c00720c */ /* 0x000fe20003f06270 */
[----:B------:R-:W-:-:S02]  /*2110*/  IMAD R16, R15, 0x90, RZ ;  /* 0x000000900f107824 */ /* 0x000fc400078e02ff */
[----:B------:R-:W-:Y:S01]  /*2120*/  IMAD R69, R15, 0x4, R4 ;  /* 0x000000040f457824 */ /* 0x000fe200078e0204 */
[----:B------:R-:W-:Y:S01]  /*2130*/  LOP3.LUT R15, R12, 0x1fe, R17, 0x78, !PT ;  /* 0x000001fe0c0f7812 */ /* 0x000fe200078e7811 */
[----:B------:R-:W-:Y:S01]  /*2140*/  @!P5 IMAD.IADD R19, R19, 0x1, -R14 ;  /* 0x000000011313d824 */ /* 0x000fe200078e0a0e */
[----:B------:R-:W-:Y:S01]  /*2150*/  ISETP.GE.AND P5, PT, R62, RZ, PT ;  /* 0x000000ff3e00720c */ /* 0x000fe20003fa6270 */
[----:B------:R-:W-:Y:S01]  /*2160*/  @!P2 IMAD.IADD R38, R38, 0x1, -R71 ;  /* 0x000000012626a824 */ /* 0x000fe200078e0a47 */
[----:B------:R-:W-:Y:S01]  /*2170*/  ISETP.GE.AND P2, PT, R64, RZ, PT ;  /* 0x000000ff4000720c */ /* 0x000fe20003f46270 */
[----:B------:R-:W-:Y:S01]  /*2180*/  @!P3 IMAD.MOV R53, RZ, RZ, -R53 ;  /* 0x000000ffff35b224 */ /* 0x000fe200078e0a35 */
[----:B------:R-:W-:Y:S01]  /*2190*/  LOP3.LUT R67, R16, 0x10, R17, 0x78, !PT ;  /* 0x0000001010437812 */ /* 0x000fe200078e7811 */
[----:B------:R-:W-:Y:S01]  /*21a0*/  IMAD.MOV.U32 R12, RZ, RZ, R19 ;  /* 0x000000ffff0c7224 */ /* 0x000fe200078e0013 */
[----:B------:R-:W-:Y:S01]  /*21b0*/  ISETP.GT.U32.AND P3, PT, R71, R38, PT ;  /* 0x000000264700720c */ /* 0x000fe20003f64070 */
[----:B------:R-:W-:Y:S01]  /*21c0*/  @!P0 IMAD.MOV R59, RZ, RZ, -R59 ;  /* 0x000000ffff3b8224 */ /* 0x000fe200078e0a3b */
[----:B------:R-:W-:Y:S01]  /*21d0*/  ISETP.NE.AND P0, PT, RZ, c[0x0][0x178], PT ;  /* 0x00005e00ff007a0c */ /* 0x000fe20003f05270 */
[----:B------:R-:W-:Y:S01]  /*21e0*/  @!P1 IMAD.MOV R12, RZ, RZ, -R12 ;  /* 0x000000ffff0c9224 */ /* 0x000fe200078e0a0c */
[----:B------:R-:W-:Y:S01]  /*21f0*/  ISETP.GE.AND P1, PT, R3, RZ, PT ;  /* 0x000000ff0300720c */ /* 0x000fe20003f26270 */
[----:B------:R-:W-:Y:S01]  /*2200*/  @!P4 IMAD.IADD R65, R65, 0x1, -R14 ;  /* 0x000000014141c824 */ /* 0x000fe200078e0a0e */
[----:B------:R-:W-:Y:S01]  /*2210*/  ISETP.GE.AND P4, PT, R58, RZ, PT ;  /* 0x000000ff3a00720c */ /* 0x000fe20003f86270 */
[----:B------:R-:W-:Y:S01]  /*2220*/  @!P6 IMAD.MOV R51, RZ, RZ, -R51 ;  /* 0x000000ffff33e224 */ /* 0x000fe200078e0a33 */
[----:B------:R-:W-:Y:S01]  /*2230*/  ISETP.GE.AND P6, PT, R44, RZ, PT ;  /* 0x000000ff2c00720c */ /* 0x000fe20003fc6270 */
[----:B------:R-:W-:Y:S01]  /*2240*/  IMAD.SHL.U32 R14, R0, 0x8, RZ ;  /* 0x00000008000e7824 */ /* 0x000fe200078e00ff */
[----:B------:R-:W-:Y:S01]  /*2250*/  LOP3.LUT R176, R15, 0x40, RZ, 0x3c, !PT ;  /* 0x000000400fb07812 */ /* 0x000fe200078e3cff */
[----:B------:R-:W-:-:S02]  /*2260*/  @!P5 IMAD.MOV R61, RZ, RZ, -R61 ;  /* 0x000000ffff3dd224 */ /* 0x000fc400078e0a3d */
[----:B------:R-:W-:Y:S01]  /*2270*/  @!P3 IMAD.IADD R38, R38, 0x1, -R71 ;  /* 0x000000012626b824 */ /* 0x000fe200078e0a47 */
[----:B------:R-:W-:Y:S01]  /*2280*/  LOP3.LUT R34, R14, 0x30, R17, 0x48, !PT ;  /* 0x000000300e227812 */ /* 0x000fe200078e4811 */
[----:B------:R-:W-:Y:S01]  /*2290*/  @!P2 IMAD.MOV R63, RZ, RZ, -R63 ;  /* 0x000000ffff3fa224 */ /* 0x000fe200078e0a3f */
[----:B------:R-:W-:Y:S01]  /*22a0*/  ISETP.NE.AND P3, PT, RZ, c[0x0][0x17c], PT ;  /* 0x00005f00ff007a0c */ /* 0x000fe20003f65270 */
[----:B------:R-:W-:Y:S01]  /*22b0*/  @!P1 IMAD.MOV R38, RZ, RZ, -R38 ;  /* 0x000000ffff269224 */ /* 0x000fe200078e0a26 */
[----:B------:R-:W-:Y:S01]  /*22c0*/  LOP3.LUT R17, RZ, c[0x0][0x17c], RZ, 0x33, !PT ;  /* 0x00005f00ff117a12 */ /* 0x000fe200078e33ff */
[----:B------:R-:W-:Y:S01]  /*22d0*/  @!P4 IMAD.MOV R57, RZ, RZ, -R57 ;  /* 0x000000ffff39c224 */ /* 0x000fe200078e0a39 */
[----:B------:R-:W-:Y:S01]  /*22e0*/  @!P0 LOP3.LUT R38, RZ, c[0x0][0x178], RZ, 0x33, !PT ;  /* 0x00005e00ff268a12 */ /* 0x000fe200078e33ff */
[----:B------:R-:W-:Y:S01]  /*22f0*/  @!P6 IMAD.MOV R65, RZ, RZ, -R65 ;  /* 0x000000ffff41e224 */ /* 0x000fe200078e0a41 */
[----:B------:R-:W-:Y:S01]  /*2300*/  SEL R18, R17, R18, !P3 ;  /* 0x0000001211127207 */ /* 0x000fe20005800000 */
[----:B------:R-:W-:Y:S01]  /*2310*/  IMAD.U32 R16, R69, 0x10, R34 ;  /* 0x0000001045107824 */ /* 0x000fe200078e0022 */
[C---:B------:R-:W-:Y:S01]  /*2320*/  SEL R20, R17.reuse, R20, !P3 ;  /* 0x0000001411147207 */ /* 0x040fe20005800000 */
[----:B------:R-:W-:Y:S01]  /*2330*/  IMAD R38, R38, c[0x0][0x184], RZ ;  /* 0x0000610026267a24 */ /* 0x000fe200078e02ff */
[C---:B------:R-:W-:Y:S01]  /*2340*/  SEL R21, R17.reuse, R21, !P3 ;  /* 0x0000001511157207 */ /* 0x040fe20005800000 */
[----:B------:R-:W-:Y:S01]  /*2350*/  IMAD R18, R18, c[0x0][0x190], RZ ;  /* 0x0000640012127a24 */ /* 0x000fe200078e02ff */
[C---:B------:R-:W-:Y:S01]  /*2360*/  SEL R23, R17.reuse, R23, !P3 ;  /* 0x0000001711177207 */ /* 0x040fe20005800000 */
[----:B------:R-:W-:Y:S01]  /*2370*/  IMAD R20, R20, c[0x0][0x190], RZ ;  /* 0x0000640014147a24 */ /* 0x000fe200078e02ff */
[----:B------:R-:W-:Y:S01]  /*2380*/  SEL R22, R17, R22, !P3 ;  /* 0x0000001611167207 */ /* 0x000fe20005800000 */
[----:B------:R-:W-:Y:S01]  /*2390*/  IMAD R21, R21, c[0x0][0x190], RZ ;  /* 0x0000640015157a24 */ /* 0x000fe200078e02ff */
[----:B------:R-:W-:Y:S01]  /*23a0*/  SEL R25, R17, R25, !P3 ;  /* 0x0000001911197207 */ /* 0x000fe20005800000 */
[----:B------:R-:W-:Y:S01]  /*23b0*/  IMAD R23, R23, c[0x0][0x190], RZ ;  /* 0x0000640017177a24 */ /* 0x000fe200078e02ff */
[C---:B------:R-:W-:Y:S01]  /*23c0*/  SEL R24, R17.reuse, R24, !P3 ;  /* 0x0000001811187207 */ /* 0x040fe20005800000 */
        /* <DEDUP_REMOVED lines=48> */
[----:B------:R-:W-:Y:S01]  /*26d0*/  IMAD.SHL.U32 R12, R0, 0x40, RZ ;  /* 0x00000040000c7824 */ /* 0x000fe200078e00ff */
[----:B------:R-:W-:Y:S01]  /*26e0*/  SEL R65, R17, R65, !P3 ;  /* 0x0000004111417207 */ /* 0x000fe20005800000 */
[----:B------:R-:W-:Y:S01]  /*26f0*/  IMAD R61, R61, c[0x0][0x190], RZ ;  /* 0x000064003d3d7a24 */ /* 0x000fe200078e02ff */
[----:B------:R-:W-:Y:S01]  /*2700*/  LEA R188, P1, R38, c[0x0][0x160], 0x1 ;  /* 0x0000580026bc7a11 */ /* 0x000fe200078208ff */
[----:B------:R-:W-:Y:S01]  /*2710*/  IMAD R63, R63, c[0x0][0x190], RZ ;  /* 0x000064003f3f7a24 */ /* 0x000fe200078e02ff */
[----:B------:R-:W-:Y:S01]  /*2720*/  LEA R204, P2, R18, c[0x0][0x168], 0x1 ;  /* 0x00005a0012cc7a11 */ /* 0x000fe200078408ff */
[----:B------:R-:W-:Y:S01]  /*2730*/  IMAD R54, R36, c[0x0][0x190], RZ ;  /* 0x0000640024367a24 */ /* 0x000fe200078e02ff */
[----:B------:R-:W-:Y:S01]  /*2740*/  LEA R202, P3, R20, c[0x0][0x168], 0x1 ;  /* 0x00005a0014ca7a11 */ /* 0x000fe200078608ff */
[----:B------:R-:W-:Y:S01]  /*2750*/  IMAD R65, R65, c[0x0][0x190], RZ ;  /* 0x0000640041417a24 */ /* 0x000fe200078e02ff */
[----:B------:R-:W-:Y:S01]  /*2760*/  LEA R200, P4, R21, c[0x0][0x168], 0x1 ;  /* 0x00005a0015c87a11 */ /* 0x000fe200078808ff */
[----:B------:R-:W-:Y:S01]  /*2770*/  CS2R R68, SRZ ;  /* 0x0000000000447805 */ /* 0x000fe2000001ff00 */
[----:B------:R-:W-:Y:S01]  /*2780*/  LEA R198, P5, R23, c[0x0][0x168], 0x1 ;  /* 0x00005a0017c67a11 */ /* 0x000fe200078a08ff */
[----:B------:R-:W-:Y:S01]  /*2790*/  CS2R R70, SRZ ;  /* 0x0000000000467805 */ /* 0x000fe2000001ff00 */
[----:B------:R-:W-:Y:S01]  /*27a0*/  LEA.HI.X.SX32 R189, R38, c[0x0][0x164], 0x1, P1 ;  /* 0x0000590026bd7a11 */ /* 0x000fe200008f0eff */
[----:B------:R-:W-:Y:S01]  /*27b0*/  CS2R R40, SRZ ;  /* 0x0000000000287805 */ /* 0x000fe2000001ff00 */
[----:B------:R-:W-:Y:S01]  /*27c0*/  LEA.HI.X.SX32 R205, R18, c[0x0][0x16c], 0x1, P2 ;  /* 0x00005b0012cd7a11 */ /* 0x000fe200010f0eff */
[----:B------:R-:W-:Y:S01]  /*27d0*/  CS2R R42, SRZ ;  /* 0x00000000002a7805 */ /* 0x000fe2000001ff00 */
[----:B------:R-:W-:-:S02]  /*27e0*/  LEA.HI.X.SX32 R203, R20, c[0x0][0x16c], 0x1, P3 ;  /* 0x00005b0014cb7a11 */ /* 0x000fc400018f0eff */
[----:B------:R-:W-:Y:S02]  /*27f0*/  LEA.HI.X.SX32 R201, R21, c[0x0][0x16c], 0x1, P4 ;  /* 0x00005b0015c97a11 */ /* 0x000fe400020f0eff */
[----:B------:R-:W-:Y:S02]  /*2800*/  LEA.HI.X.SX32 R199, R23, c[0x0][0x16c], 0x1, P5 ;  /* 0x00005b0017c77a11 */ /* 0x000fe400028f0eff */
[----:B------:R-:W-:Y:S02]  /*2810*/  LEA R196, P6, R22, c[0x0][0x168], 0x1 ;  /* 0x00005a0016c47a11 */ /* 0x000fe400078c08ff */
[----:B------:R-:W-:Y:S02]  /*2820*/  LEA R194, P0, R25, c[0x0][0x168], 0x1 ;  /* 0x00005a0019c27a11 */ /* 0x000fe400078008ff */
[----:B------:R-:W-:Y:S02]  /*2830*/  LEA R192, P1, R24, c[0x0][0x168], 0x1 ;  /* 0x00005a0018c07a11 */ /* 0x000fe400078208ff */
[----:B------:R-:W-:-:S02]  /*2840*/  LEA R190, P2, R27, c[0x0][0x168], 0x1 ;  /* 0x00005a001bbe7a11 */ /* 0x000fc400078408ff */
[----:B------:R-:W-:Y:S02]  /*2850*/  LEA R186, P3, R26, c[0x0][0x168], 0x1 ;  /* 0x00005a001aba7a11 */ /* 0x000fe400078608ff */
[----:B------:R-:W-:Y:S02]  /*2860*/  LEA R184, P4, R29, c[0x0][0x168], 0x1 ;  /* 0x00005a001db87a11 */ /* 0x000fe400078808ff */
[----:B------:R-:W-:Y:S02]  /*2870*/  LEA R182, P5, R28, c[0x0][0x168], 0x1 ;  /* 0x00005a001cb67a11 */ /* 0x000fe400078a08ff */
[----:B------:R-:W-:Y:S02]  /*2880*/  LEA.HI.X.SX32 R197, R22, c[0x0][0x16c], 0x1, P6 ;  /* 0x00005b0016c57a11 */ /* 0x000fe400030f0eff */
[----:B------:R-:W-:Y:S02]  /*2890*/  LEA.HI.X.SX32 R195, R25, c[0x0][0x16c], 0x1, P0 ;  /* 0x00005b0019c37a11 */ /* 0x000fe400000f0eff */
[----:B------:R-:W-:-:S02]  /*28a0*/  LEA.HI.X.SX32 R193, R24, c[0x0][0x16c], 0x1, P1 ;  /* 0x00005b0018c17a11 */ /* 0x000fc400008f0eff */
[----:B------:R-:W-:Y:S02]  /*28b0*/  LEA.HI.X.SX32 R191, R27, c[0x0][0x16c], 0x1, P2 ;  /* 0x00005b001bbf7a11 */ /* 0x000fe400010f0eff */
[----:B------:R-:W-:Y:S02]  /*28c0*/  LEA.HI.X.SX32 R187, R26, c[0x0][0x16c], 0x1, P3 ;  /* 0x00005b001abb7a11 */ /* 0x000fe400018f0eff */
[----:B------:R-:W-:Y:S02]  /*28d0*/  LEA.HI.X.SX32 R185, R29, c[0x0][0x16c], 0x1, P4 ;  /* 0x00005b001db97a11 */ /* 0x000fe400020f0eff */
[----:B------:R-:W-:Y:S02]  /*28e0*/  LEA.HI.X.SX32 R183, R28, c[0x0][0x16c], 0x1, P5 ;  /* 0x00005b001cb77a11 */ /* 0x000fe400028f0eff */
[----:B------:R-:W-:Y:S02]  /*28f0*/  LEA R156, P6, R31, c[0x0][0x168], 0x1 ;  /* 0x00005a001f9c7a11 */ /* 0x000fe400078c08ff */
[----:B------:R-:W-:-:S02]  /*2900*/  LEA R158, P0, R33, c[0x0][0x168], 0x1 ;  /* 0x00005a00219e7a11 */ /* 0x000fc400078008ff */
[----:B------:R-:W-:Y:S02]  /*2910*/  LEA R160, P1, R35, c[0x0][0x168], 0x1 ;  /* 0x00005a0023a07a11 */ /* 0x000fe400078208ff */
[----:B------:R-:W-:Y:S02]  /*2920*/  LEA R162, P2, R30, c[0x0][0x168], 0x1 ;  /* 0x00005a001ea27a11 */ /* 0x000fe400078408ff */
[----:B------:R-:W-:Y:S02]  /*2930*/  LEA R138, P3, R37, c[0x0][0x168], 0x1 ;  /* 0x00005a00258a7a11 */ /* 0x000fe400078608ff */
[----:B------:R-:W-:Y:S02]  /*2940*/  LEA R140, P4, R32, c[0x0][0x168], 0x1 ;  /* 0x00005a00208c7a11 */ /* 0x000fe400078808ff */
[----:B------:R-:W-:Y:S02]  /*2950*/  LEA R142, P5, R39, c[0x0][0x168], 0x1 ;  /* 0x00005a00278e7a11 */ /* 0x000fe400078a08ff */
[----:B------:R-:W-:-:S02]  /*2960*/  LEA.HI.X.SX32 R157, R31, c[0x0][0x16c], 0x1, P6 ;  /* 0x00005b001f9d7a11 */ /* 0x000fc400030f0eff */
[----:B------:R-:W-:Y:S02]  /*2970*/  LEA.HI.X.SX32 R159, R33, c[0x0][0x16c], 0x1, P0 ;  /* 0x00005b00219f7a11 */ /* 0x000fe400000f0eff */
[----:B------:R-:W-:Y:S02]  /*2980*/  LEA.HI.X.SX32 R161, R35, c[0x0][0x16c], 0x1, P1 ;  /* 0x00005b0023a17a11 */ /* 0x000fe400008f0eff */
[----:B------:R-:W-:Y:S02]  /*2990*/  LEA.HI.X.SX32 R163, R30, c[0x0][0x16c], 0x1, P2 ;  /* 0x00005b001ea37a11 */ /* 0x000fe400010f0eff */
[----:B------:R-:W-:Y:S02]  /*29a0*/  LEA.HI.X.SX32 R139, R37, c[0x0][0x16c], 0x1, P3 ;  /* 0x00005b00258b7a11 */ /* 0x000fe400018f0eff */
[----:B------:R-:W-:Y:S02]  /*29b0*/  LEA.HI.X.SX32 R141, R32, c[0x0][0x16c], 0x1, P4 ;  /* 0x00005b00208d7a11 */ /* 0x000fe400020f0eff */
[----:B------:R-:W-:-:S02]  /*29c0*/  LEA.HI.X.SX32 R143, R39, c[0x0][0x16c], 0x1, P5 ;  /* 0x00005b00278f7a11 */ /* 0x000fc400028f0eff */
[----:B------:R-:W-:Y:S02]  /*29d0*/  LEA R148, P6, R19, c[0x0][0x168], 0x1 ;  /* 0x00005a0013947a11 */ /* 0x000fe400078c08ff */
[----:B------:R-:W-:Y:S02]  /*29e0*/  LEA R150, P0, R34, c[0x0][0x168], 0x1 ;  /* 0x00005a0022967a11 */ /* 0x000fe400078008ff */
[----:B------:R-:W-:Y:S02]  /*29f0*/  LEA R46, P1, R45, c[0x0][0x168], 0x1 ;  /* 0x00005a002d2e7a11 */ /* 0x000fe400078208ff */
[----:B------:R-:W-:Y:S02]  /*2a00*/  LEA R48, P2, R50, c[0x0][0x168], 0x1 ;  /* 0x00005a0032307a11 */ /* 0x000fe400078408ff */
[----:B------:R-:W-:Y:S02]  /*2a10*/  LEA R128, P3, R129, c[0x0][0x168], 0x1 ;  /* 0x00005a0081807a11 */ /* 0x000fe400078608ff */
[----:B------:R-:W-:-:S02]  /*2a20*/  LEA R130, P4, R51, c[0x0][0x168], 0x1 ;  /* 0x00005a0033827a11 */ /* 0x000fc400078808ff */
[----:B------:R-:W-:Y:S02]  /*2a30*/  LEA R136, P5, R53, c[0x0][0x168], 0x1 ;  /* 0x00005a0035887a11 */ /* 0x000fe400078a08ff */
[----:B------:R-:W-:Y:S02]  /*2a40*/  LOP3.LUT R17, R0, 0x1f, RZ, 0xc0, !PT ;  /* 0x0000001f00117812 */ /* 0x000fe400078ec0ff */
[----:B------:R-:W-:Y:S02]  /*2a50*/  LEA.HI.X.SX32 R149, R19, c[0x0][0x16c], 0x1, P6 ;  /* 0x00005b0013957a11 */ /* 0x000fe400030f0eff */
[----:B------:R-:W-:Y:S01]  /*2a60*/  LEA.HI.X.SX32 R151, R34, c[0x0][0x16c], 0x1, P0 ;  /* 0x00005b0022977a11 */ /* 0x000fe200000f0eff */
[----:B------:R-:W-:Y:S01]  /*2a70*/  IMAD R175, R17, c[0x0][0x18c], RZ ;  /* 0x0000630011af7a24 */ /* 0x000fe200078e02ff */
[----:B------:R-:W-:Y:S02]  /*2a80*/  LEA.HI.X.SX32 R47, R45, c[0x0][0x16c], 0x1, P1 ;  /* 0x00005b002d2f7a11 */ /* 0x000fe400008f0eff */
[----:B------:R-:W-:-:S02]  /*2a90*/  LEA.HI.X.SX32 R49, R50, c[0x0][0x16c], 0x1, P2 ;  /* 0x00005b0032317a11 */ /* 0x000fc400010f0eff */
[----:B------:R-:W-:Y:S02]  /*2aa0*/  LEA.HI.X.SX32 R129, R129, c[0x0][0x16c], 0x1, P3 ;  /* 0x00005b0081817a11 */ /* 0x000fe400018f0eff */
[----:B------:R-:W-:Y:S02]  /*2ab0*/  LEA.HI.X.SX32 R131, R51, c[0x0][0x16c], 0x1, P4 ;  /* 0x00005b0033837a11 */ /* 0x000fe400020f0eff */
[----:B------:R-:W-:Y:S02]  /*2ac0*/  LEA.HI.X.SX32 R137, R53, c[0x0][0x16c], 0x1, P5 ;  /* 0x00005b0035897a11 */ /* 0x000fe400028f0eff */
[----:B------:R-:W-:Y:S02]  /*2ad0*/  LOP3.LUT R174, R67, 0x400, R12, 0xf8, !PT ;  /* 0x0000040043ae7812 */ /* 0x000fe400078ef80c */
[----:B------:R-:W-:Y:S02]  /*2ae0*/  LEA R59, P6, R55, c[0x0][0x168], 0x1 ;  /* 0x00005a00373b7a11 */ /* 0x000fe400078c08ff */
[----:B------:R-:W-:-:S02]  /*2af0*/  LEA R44, P0, R57, c[0x0][0x168], 0x1 ;  /* 0x00005a00392c7a11 */ /* 0x000fc400078008ff */
[----:B------:R-:W-:Y:S02]  /*2b00*/  LEA R38, P1, R52, c[0x0][0x168], 0x1 ;  /* 0x00005a0034267a11 */ /* 0x000fe400078208ff */
[----:B------:R-:W-:Y:S02]  /*2b10*/  LEA R36, P2, R61, c[0x0][0x168], 0x1 ;  /* 0x00005a003d247a11 */ /* 0x000fe400078408ff */
[----:B------:R-:W-:Y:S02]  /*2b20*/  LEA R34, P3, R63, c[0x0][0x168], 0x1 ;  /* 0x00005a003f227a11 */ /* 0x000fe400078608ff */
[----:B------:R-:W-:Y:S02]  /*2b30*/  LEA R32, P4, R54, c[0x0][0x168], 0x1 ;  /* 0x00005a0036207a11 */ /* 0x000fe400078808ff */
[----:B------:R-:W-:Y:S02]  /*2b40*/  LEA R30, P5, R65, c[0x0][0x168], 0x1 ;  /* 0x00005a00411e7a11 */ /* 0x000fe400078a08ff */
[----:B------:R-:W-:-:S02]  /*2b50*/  LOP3.LUT R177, R174, 0x20, RZ, 0x3c, !PT ;  /* 0x00000020aeb17812 */ /* 0x000fc400078e3cff */
[C---:B------:R-:W-:Y:S02]  /*2b60*/  LOP3.LUT R178, R174.reuse, 0x40, RZ, 0x3c, !PT ;  /* 0x00000040aeb27812 */ /* 0x040fe400078e3cff */
[----:B------:R-:W-:Y:S02]  /*2b70*/  LOP3.LUT R179, R174, 0x60, RZ, 0x3c, !PT ;  /* 0x00000060aeb37812 */ /* 0x000fe400078e3cff */
[----:B------:R-:W-:Y:S02]  /*2b80*/  LEA.HI.X.SX32 R62, R55, c[0x0][0x16c], 0x1, P6 ;  /* 0x00005b00373e7a11 */ /* 0x000fe400030f0eff */
[----:B------:R-:W-:Y:S02]  /*2b90*/  LEA.HI.X.SX32 R45, R57, c[0x0][0x16c], 0x1, P0 ;  /* 0x00005b00392d7a11 */ /* 0x000fe400000f0eff */
[----:B------:R-:W-:Y:S02]  /*2ba0*/  LEA.HI.X.SX32 R39, R52, c[0x0][0x16c], 0x1, P1 ;  /* 0x00005b0034277a11 */ /* 0x000fe400008f0eff */
[----:B------:R-:W-:-:S02]  /*2bb0*/  LEA.HI.X.SX32 R37, R61, c[0x0][0x16c], 0x1, P2 ;  /* 0x00005b003d257a11 */ /* 0x000fc400010f0eff */
[----:B------:R-:W-:Y:S02]  /*2bc0*/  LEA.HI.X.SX32 R35, R63, c[0x0][0x16c], 0x1, P3 ;  /* 0x00005b003f237a11 */ /* 0x000fe400018f0eff */
[----:B------:R-:W-:Y:S02]  /*2bd0*/  LEA.HI.X.SX32 R33, R54, c[0x0][0x16c], 0x1, P4 ;  /* 0x00005b0036217a11 */ /* 0x000fe400020f0eff */
[----:B------:R-:W-:Y:S02]  /*2be0*/  LEA.HI.X.SX32 R31, R65, c[0x0][0x16c], 0x1, P5 ;  /* 0x00005b00411f7a11 */ /* 0x000fe400028f0eff */
.L_x_3:
[----:B------:R-:W-:Y:S01]  /*2bf0*/  ISETP.GE.AND P0, PT, R2, UR4, PT ;  /* 0x0000000402007c0c */ /* 0x000fe2000bf06270 */
[--C-:B------:R-:W-:Y:S01]  /*2c00*/  IMAD.WIDE R18, R164, 0x2, R188.reuse ;  /* 0x00000002a4127825 */ /* 0x100fe200078e02bc */
[----:B------:R-:W-:Y:S02]  /*2c10*/  ISETP.GE.AND P1, PT, R5, UR4, PT ;  /* 0x0000000405007c0c */ /* 0x000fe4000bf26270 */
[----:B------:R-:W-:Y:S01]  /*2c20*/  ISETP.GE.AND P2, PT, R6, UR4, PT ;  /* 0x0000000406007c0c */ /* 0x000fe2000bf46270 */
[----:B------:R-:W-:Y:S01]  /*2c30*/  IMAD.WIDE R22, R171, 0x2, R188 ;  /* 0x00000002ab167825 */ /* 0x000fe200078e02bc */
[----:B------:R-:W-:-:S02]  /*2c40*/  PRMT R50, RZ, 0x7610, R50 ;  /* 0x00007610ff327816 */ /* 0x000fc40000000032 */
[----:B------:R-:W-:Y:S01]  /*2c50*/  PRMT R51, RZ, 0x7610, R51 ;  /* 0x00007610ff337816 */ /* 0x000fe20000000033 */
[----:B------:R-:W-:Y:S01]  /*2c60*/  IMAD.WIDE R24, R170, 0x2, R188 ;  /* 0x00000002aa187825 */ /* 0x000fe200078e02bc */
[----:B------:R-:W-:Y:S02]  /*2c70*/  PRMT R52, RZ, 0x7610, R52 ;  /* 0x00007610ff347816 */ /* 0x000fe40000000034 */
[----:B------:R-:W-:Y:S01]  /*2c80*/  ISETP.GE.AND P3, PT, R7, UR4, PT ;  /* 0x0000000407007c0c */ /* 0x000fe2000bf66270 */
[----:B------:R0:W2:Y:S01]  /*2c90*/  @!P0 LDG.E.U16 R50, [R18.64] ;  /* 0x0000000612328981 */ /* 0x0000a2000c1e1500 */
[----:B------:R-:W-:Y:S01]  /*2ca0*/  ISETP.GE.AND P0, PT, R8, UR4, PT ;  /* 0x0000000408007c0c */ /* 0x000fe2000bf06270 */
[----:B------:R-:W-:Y:S01]  /*2cb0*/  IMAD.WIDE R26, R169, 0x2, R188 ;  /* 0x00000002a91a7825 */ /* 0x000fe200078e02bc */
[----:B------:R-:W-:Y:S01]  /*2cc0*/  ISETP.GE.AND P4, PT, R10, UR4, PT ;  /* 0x000000040a007c0c */ /* 0x000fe2000bf86270 */
[----:B------:R1:W3:Y:S01]  /*2cd0*/  @!P1 LDG.E.U16 R51, [R22.64] ;  /* 0x0000000616339981 */ /* 0x0002e2000c1e1500 */
[----:B------:R-:W-:-:S02]  /*2ce0*/  ISETP.GE.AND P1, PT, R9, UR4, PT ;  /* 0x0000000409007c0c */ /* 0x000fc4000bf26270 */
[----:B------:R-:W-:Y:S01]  /*2cf0*/  PRMT R53, RZ, 0x7610, R53 ;  /* 0x00007610ff357816 */ /* 0x000fe20000000035 */
[----:B------:R4:W5:Y:S01]  /*2d00*/  @!P2 LDG.E.U16 R52, [R24.64] ;  /* 0x000000061834a981 */ /* 0x000962000c1e1500 */
[----:B------:R-:W-:Y:S01]  /*2d10*/  ISETP.GE.AND P2, PT, R11, UR4, PT ;  /* 0x000000040b007c0c */ /* 0x000fe2000bf46270 */
[----:B0-----:R-:W-:Y:S01]  /*2d20*/  IMAD.WIDE R18, R168, 0x2, R188 ;  /* 0x00000002a8127825 */ /* 0x001fe200078e02bc */
[----:B------:R-:W-:Y:S02]  /*2d30*/  PRMT R54, RZ, 0x7610, R54 ;  /* 0x00007610ff367816 */ /* 0x000fe40000000036 */
[----:B------:R-:W-:Y:S01]  /*2d40*/  PRMT R55, RZ, 0x7610, R55 ;  /* 0x00007610ff377816 */ /* 0x000fe20000000037 */
[----:B------:R-:W-:Y:S01]  /*2d50*/  IMAD.WIDE R20, R167, 0x2, R188 ;  /* 0x00000002a7147825 */ /* 0x000fe200078e02bc */
[----:B------:R-:W-:Y:S01]  /*2d60*/  PRMT R56, RZ, 0x7610, R56 ;  /* 0x00007610ff387816 */ /* 0x000fe20000000038 */
[----:B------:R0:W3:Y:S01]  /*2d70*/  @!P3 LDG.E.U16 R53, [R26.64] ;  /* 0x000000061a35b981 */ /* 0x0000e2000c1e1500 */
[----:B------:R-:W-:Y:S01]  /*2d80*/  PRMT R57, RZ, 0x7610, R57 ;  /* 0x00007610ff397816 */ /* 0x000fe20000000039 */
[----:B------:R-:W-:-:S02]  /*2d90*/  IMAD.WIDE R28, R166, 0x2, R188 ;  /* 0x00000002a61c7825 */ /* 0x000fc400078e02bc */
[----:B------:R0:W3:Y:S02]  /*2da0*/  @!P0 LDG.E.U16 R54, [R18.64] ;  /* 0x0000000612368981 */ /* 0x0000e4000c1e1500 */
[----:B-1----:R-:W-:Y:S02]  /*2db0*/  IMAD.WIDE R22, R165, 0x2, R188 ;  /* 0x00000002a5167825 */ /* 0x002fe400078e02bc */
[----:B------:R1:W3:Y:S04]  /*2dc0*/  @!P1 LDG.E.U16 R55, [R20.64] ;  /* 0x0000000614379981 */ /* 0x0002e8000c1e1500 */
[----:B------:R0:W3:Y:S04]  /*2dd0*/  @!P4 LDG.E.U16 R56, [R28.64] ;  /* 0x000000061c38c981 */ /* 0x0000e8000c1e1500 */
[----:B------:R1:W3:Y:S04]  /*2de0*/  @!P2 LDG.E.U16 R57, [R22.64] ;  /* 0x000000061639a981 */ /* 0x0002e8000c1e1500 */
[----:B------:R-:W-:Y:S01]  /*2df0*/  BAR.SYNC.DEFER_BLOCKING 0x0 ;  /* 0x0000000000007b1d */ /* 0x000fe20000010000 */
[----:B------:R-:W-:Y:S01]  /*2e00*/  ISETP.GE.AND P0, PT, R17, UR4, PT ;  /* 0x0000000411007c0c */ /* 0x000fe2000bf06270 */
[----:B0-----:R-:W-:-:S02]  /*2e10*/  IMAD.MOV.U32 R18, RZ, RZ, R32 ;  /* 0x000000ffff127224 */ /* 0x001fc400078e0020 */
[----:B------:R-:W-:Y:S02]  /*2e20*/  IMAD.MOV.U32 R19, RZ, RZ, R33 ;  /* 0x000000ffff137224 */ /* 0x000fe400078e0021 */
[----:B-1----:R-:W-:Y:S02]  /*2e30*/  IMAD.MOV.U32 R20, RZ, RZ, R30 ;  /* 0x000000ffff147224 */ /* 0x002fe400078e001e */
[----:B------:R-:W-:Y:S01]  /*2e40*/  IMAD.MOV.U32 R21, RZ, RZ, R31 ;  /* 0x000000ffff157224 */ /* 0x000fe200078e001f */
[----:B------:R-:W-:Y:S01]  /*2e50*/  PRMT R58, RZ, 0x7610, R58 ;  /* 0x00007610ff3a7816 */ /* 0x000fe2000000003a */
[----:B----4-:R-:W-:Y:S01]  /*2e60*/  IMAD.WIDE R24, R175, 0x2, R18 ;  /* 0x00000002af187825 */ /* 0x010fe200078e0212 */
[----:B------:R-:W-:-:S03]  /*2e70*/  PRMT R60, RZ, 0x7610, R60 ;  /* 0x00007610ff3c7816 */ /* 0x000fc6000000003c */
[----:B------:R-:W-:Y:S01]  /*2e80*/  IMAD.WIDE R26, R175, 0x2, R20 ;  /* 0x00000002af1a7825 */ /* 0x000fe200078e0214 */
[----:B------:R-:W-:-:S03]  /*2e90*/  PRMT R64, RZ, 0x7610, R64 ;  /* 0x00007610ff407816 */ /* 0x000fc60000000040 */
[----:B------:R-:W-:Y:S02]  /*2ea0*/  IMAD.MOV.U32 R28, RZ, RZ, R36 ;  /* 0x000000ffff1c7224 */ /* 0x000fe400078e0024 */
[----:B------:R-:W-:Y:S02]  /*2eb0*/  IMAD.MOV.U32 R29, RZ, RZ, R37 ;  /* 0x000000ffff1d7224 */ /* 0x000fe400078e0025 */
[----:B------:R-:W-:Y:S02]  /*2ec0*/  IMAD.MOV.U32 R30, RZ, RZ, R34 ;  /* 0x000000ffff1e7224 */ /* 0x000fe400078e0022 */
[----:B------:R-:W-:Y:S01]  /*2ed0*/  IMAD.MOV.U32 R31, RZ, RZ, R35 ;  /* 0x000000ffff1f7224 */ /* 0x000fe200078e0023 */
[----:B------:R0:W4:Y:S01]  /*2ee0*/  @!P0 LDG.E.U16 R58, [R26.64] ;  /* 0x000000061a3a8981 */ /* 0x000122000c1e1500 */
[--C-:B------:R-:W-:Y:S01]  /*2ef0*/  IMAD.MOV.U32 R23, RZ, RZ, R62.reuse ;  /* 0x000000ffff177224 */ /* 0x100fe200078e003e */
[----:B------:R-:W-:Y:S01]  /*2f00*/  PRMT R62, RZ, 0x7610, R62 ;  /* 0x00007610ff3e7816 */ /* 0x000fe2000000003e */
[----:B------:R-:W-:Y:S01]  /*2f10*/  IMAD.MOV.U32 R22, RZ, RZ, R59 ;  /* 0x000000ffff167224 */ /* 0x000fe200078e003b */
[----:B------:R1:W4:Y:S01]  /*2f20*/  @!P0 LDG.E.U16 R60, [R24.64] ;  /* 0x00000006183c8981 */ /* 0x000322000c1e1500 */
[----:B------:R-:W-:Y:S01]  /*2f30*/  IMAD.WIDE R32, R175, 0x2, R30 ;  /* 0x00000002af207825 */ /* 0x000fe200078e021e */
[----:B------:R-:W-:-:S03]  /*2f40*/  PRMT R66, RZ, 0x7610, R66 ;  /* 0x00007610ff427816 */ /* 0x000fc60000000042 */
[----:B------:R-:W-:Y:S01]  /*2f50*/  IMAD.WIDE R34, R175, 0x2, R28 ;  /* 0x00000002af227825 */ /* 0x000fe200078e021c */
[----:B------:R-:W-:Y:S01]  /*2f60*/  PRMT R132, RZ, 0x7610, R132 ;  /* 0x00007610ff847816 */ /* 0x000fe20000000084 */
[----:B------:R1:W4:Y:S02]  /*2f70*/  @!P0 LDG.E.U16 R62, [R32.64] ;  /* 0x00000006203e8981 */ /* 0x000324000c1e1500 */
[----:B0-----:R-:W-:Y:S02]  /*2f80*/  IMAD.MOV.U32 R26, RZ, RZ, R38 ;  /* 0x000000ffff1a7224 */ /* 0x001fe400078e0026 */
[----:B-1----:R-:W-:Y:S01]  /*2f90*/  IMAD.MOV.U32 R24, RZ, RZ, R44 ;  /* 0x000000ffff187224 */ /* 0x002fe200078e002c */
[----:B------:R-:W-:Y:S01]  /*2fa0*/  PRMT R134, RZ, 0x7610, R134 ;  /* 0x00007610ff867816 */ /* 0x000fe20000000086 */
[----:B------:R-:W-:Y:S01]  /*2fb0*/  IMAD.MOV.U32 R25, RZ, RZ, R45 ;  /* 0x000000ffff197224 */ /* 0x000fe200078e002d */
[----:B------:R0:W4:Y:S01]  /*2fc0*/  @!P0 LDG.E.U16 R64, [R34.64] ;  /* 0x0000000622408981 */ /* 0x000122000c1e1500 */
[----:B------:R-:W-:-:S02]  /*2fd0*/  IMAD.MOV.U32 R27, RZ, RZ, R39 ;  /* 0x000000ffff1b7224 */ /* 0x000fc400078e0027 */
[----:B------:R-:W-:-:S04]  /*2fe0*/  IMAD.WIDE R38, R175, 0x2, R24 ;  /* 0x00000002af267825 */ /* 0x000fc800078e0218 */
[C---:B------:R-:W-:Y:S01]  /*2ff0*/  IMAD.WIDE R36, R175.reuse, 0x2, R26 ;  /* 0x00000002af247825 */ /* 0x040fe200078e021a */
[----:B------:R1:W4:Y:S03]  /*3000*/  @!P0 LDG.E.U16 R132, [R38.64] ;  /* 0x0000000626848981 */ /* 0x000326000c1e1500 */
[----:B------:R-:W-:Y:S01]  /*3010*/  IMAD.WIDE R44, R175, 0x2, R22 ;  /* 0x00000002af2c7825 */ /* 0x000fe200078e0216 */
[----:B------:R1:W4:Y:S03]  /*3020*/  @!P0 LDG.E.U16 R66, [R36.64] ;  /* 0x0000000624428981 */ /* 0x000326000c1e1500 */
[----:B------:R-:W-:Y:S01]  /*3030*/  IMAD.MOV.U32 R32, RZ, RZ, R46 ;  /* 0x000000ffff207224 */ /* 0x000fe200078e002e */
[----:B------:R1:W4:Y:S01]  /*3040*/  @!P0 LDG.E.U16 R134, [R44.64] ;  /* 0x000000062c868981 */ /* 0x000322000c1e1500 */
[----:B------:R-:W-:-:S02]  /*3050*/  IMAD.MOV.U32 R33, RZ, RZ, R47 ;  /* 0x000000ffff217224 */ /* 0x000fc400078e002f */
[----:B0-----:R-:W-:Y:S02]  /*3060*/  IMAD.MOV.U32 R34, RZ, RZ, R48 ;  /* 0x000000ffff227224 */ /* 0x001fe400078e0030 */
[----:B------:R-:W-:Y:S01]  /*3070*/  IMAD.MOV.U32 R35, RZ, RZ, R49 ;  /* 0x000000ffff237224 */ /* 0x000fe200078e0031 */
[----:B------:R-:W-:Y:S01]  /*3080*/  PRMT R144, RZ, 0x7610, R144 ;  /* 0x00007610ff907816 */ /* 0x000fe20000000090 */
[C---:B-1----:R-:W-:Y:S01]  /*3090*/  IMAD.WIDE R36, R175.reuse, 0x2, R136 ;  /* 0x00000002af247825 */ /* 0x042fe200078e0288 */
[----:B------:R-:W-:Y:S02]  /*30a0*/  PRMT R146, RZ, 0x7610, R146 ;  /* 0x00007610ff927816 */ /* 0x000fe40000000092 */
[----:B------:R-:W-:Y:S01]  /*30b0*/  PRMT R152, RZ, 0x7610, R152 ;  /* 0x00007610ff987816 */ /* 0x000fe20000000098 */
[C---:B------:R-:W-:Y:S01]  /*30c0*/  IMAD.WIDE R38, R175.reuse, 0x2, R130 ;  /* 0x00000002af267825 */ /* 0x040fe200078e0282 */
[----:B------:R-:W-:Y:S01]  /*30d0*/  PRMT R154, RZ, 0x7610, R154 ;  /* 0x00007610ff9a7816 */ /* 0x000fe2000000009a */
[----:B------:R0:W4:Y:S01]  /*30e0*/  @!P0 LDG.E.U16 R144, [R36.64] ;  /* 0x0000000624908981 */ /* 0x000122000c1e1500 */
[----:B------:R-:W-:Y:S01]  /*30f0*/  PRMT R206, RZ, 0x7610, R206 ;  /* 0x00007610ffce7816 */ /* 0x000fe200000000ce */
[C---:B------:R-:W-:Y:S01]  /*3100*/  IMAD.WIDE R44, R175.reuse, 0x2, R128 ;  /* 0x00000002af2c7825 */ /* 0x040fe200078e0280 */
[----:B------:R-:W-:Y:S01]  /*3110*/  PRMT R208, RZ, 0x7610, R208 ;  /* 0x00007610ffd07816 */ /* 0x000fe200000000d0 */
[----:B------:R1:W4:Y:S02]  /*3120*/  @!P0 LDG.E.U16 R146, [R38.64] ;  /* 0x0000000626928981 */ /* 0x000324000c1e1500 */
[C---:B------:R-:W-:Y:S01]  /*3130*/  IMAD.WIDE R46, R175.reuse, 0x2, R34 ;  /* 0x00000002af2e7825 */ /* 0x040fe200078e0222 */
[----:B------:R-:W-:Y:S01]  /*3140*/  PRMT R210, RZ, 0x7610, R210 ;  /* 0x00007610ffd27816 */ /* 0x000fe200000000d2 */
[----:B------:R1:W4:Y:S02]  /*3150*/  @!P0 LDG.E.U16 R152, [R44.64] ;  /* 0x000000062c988981 */ /* 0x000324000c1e1500 */
[C---:B------:R-:W-:Y:S01]  /*3160*/  IMAD.WIDE R48, R175.reuse, 0x2, R32 ;  /* 0x00000002af307825 */ /* 0x040fe200078e0220 */
[----:B------:R-:W-:Y:S01]  /*3170*/  PRMT R212, RZ, 0x7610, R212 ;  /* 0x00007610ffd47816 */ /* 0x000fe200000000d4 */
[----:B------:R1:W4:Y:S01]  /*3180*/  @!P0 LDG.E.U16 R154, [R46.64] ;  /* 0x000000062e9a8981 */ /* 0x000322000c1e1500 */
[----:B------:R-:W-:Y:S01]  /*3190*/  PRMT R214, RZ, 0x7610, R214 ;  /* 0x00007610ffd67816 */ /* 0x000fe200000000d6 */
[C---:B0-----:R-:W-:Y:S01]  /*31a0*/  IMAD.WIDE R36, R175.reuse, 0x2, R150 ;  /* 0x00000002af247825 */ /* 0x041fe200078e0296 */
[----:B------:R-:W-:Y:S01]  /*31b0*/  PRMT R216, RZ, 0x7610, R216 ;  /* 0x00007610ffd87816 */ /* 0x000fe200000000d8 */
[----:B------:R0:W4:Y:S02]  /*31c0*/  @!P0 LDG.E.U16 R206, [R48.64] ;  /* 0x0000000630ce8981 */ /* 0x000124000c1e1500 */
[C---:B-1----:R-:W-:Y:S01]  /*31d0*/  IMAD.WIDE R38, R175.reuse, 0x2, R148 ;  /* 0x00000002af267825 */ /* 0x042fe200078e0294 */
[----:B------:R-:W-:Y:S01]  /*31e0*/  PRMT R226, RZ, 0x7610, R226 ;  /* 0x00007610ffe27816 */ /* 0x000fe200000000e2 */
[----:B------:R1:W4:Y:S02]  /*31f0*/  @!P0 LDG.E.U16 R208, [R36.64] ;  /* 0x0000000624d08981 */ /* 0x000324000c1e1500 */
[C---:B------:R-:W-:Y:S01]  /*3200*/  IMAD.WIDE R44, R175.reuse, 0x2, R142 ;  /* 0x00000002af2c7825 */ /* 0x040fe200078e028e */
[----:B------:R-:W-:Y:S01]  /*3210*/  PRMT R224, RZ, 0x7610, R224 ;  /* 0x00007610ffe07816 */ /* 0x000fe200000000e0 */
[----:B------:R1:W4:Y:S02]  /*3220*/  @!P0 LDG.E.U16 R210, [R38.64] ;  /* 0x0000000626d28981 */ /* 0x000324000c1e1500 */
[C---:B------:R-:W-:Y:S01]  /*3230*/  IMAD.WIDE R46, R175.reuse, 0x2, R140 ;  /* 0x00000002af2e7825 */ /* 0x040fe200078e028c */
[----:B------:R-:W-:Y:S01]  /*3240*/  PRMT R222, RZ, 0x7610, R222 ;  /* 0x00007610ffde7816 */ /* 0x000fe200000000de */
[----:B------:R1:W4:Y:S02]  /*3250*/  @!P0 LDG.E.U16 R212, [R44.64] ;  /* 0x000000062cd48981 */ /* 0x000324000c1e1500 */
[C---:B0-----:R-:W-:Y:S01]  /*3260*/  IMAD.WIDE R48, R175.reuse, 0x2, R138 ;  /* 0x00000002af307825 */ /* 0x041fe200078e028a */
[----:B------:R-:W-:Y:S01]  /*3270*/  PRMT R220, RZ, 0x7610, R220 ;  /* 0x00007610ffdc7816 */ /* 0x000fe200000000dc */
[----:B------:R0:W4:Y:S01]  /*3280*/  @!P0 LDG.E.U16 R214, [R46.64] ;  /* 0x000000062ed68981 */ /* 0x000122000c1e1500 */
[----:B------:R-:W-:Y:S01]  /*3290*/  PRMT R218, RZ, 0x7610, R218 ;  /* 0x00007610ffda7816 */ /* 0x000fe200000000da */
[----:B-1----:R-:W-:-:S02]  /*32a0*/  IMAD.WIDE R36, R175, 0x2, R162 ;  /* 0x00000002af247825 */ /* 0x002fc400078e02a2 */
        /* <DEDUP_REMOVED lines=9> */
[----:B------:R0:W4:Y:S02]  /*3340*/  @!P0 LDG.E.U16 R222, [R44.64] ;  /* 0x000000062cde8981 */ /* 0x000124000c1e1500 */
[C---:B-1----:R-:W-:Y:S01]  /*3350*/  IMAD.WIDE R48, R175.reuse, 0x2, R182 ;  /* 0x00000002af307825 */ /* 0x042fe200078e02b6 */
[----:B------:R-:W-:Y:S01]  /*3360*/  PRMT R234, RZ, 0x7610, R234 ;  /* 0x00007610ffea7816 */ /* 0x000fe200000000ea */
[----:B------:R1:W4:Y:S01]  /*3370*/  @!P0 LDG.E.U16 R220, [R46.64] ;  /* 0x000000062edc8981 */ /* 0x000322000c1e1500 */
[----:B------:R-:W-:Y:S01]  /*3380*/  PRMT R236, RZ, 0x7610, R236 ;  /* 0x00007610ffec7816 */ /* 0x000fe200000000ec */
[----:B------:R-:W-:-:S02]  /*3390*/  IMAD.WIDE R36, R175, 0x2, R184 ;  /* 0x00000002af247825 */ /* 0x000fc400078e02b8 */
        /* <DEDUP_REMOVED lines=12> */
[----:B------:R1:W4:Y:S01]  /*3460*/  @!P0 LDG.E.U16 R234, [R46.64] ;  /* 0x000000062eea8981 */ /* 0x000322000c1e1500 */
[----:B------:R-:W-:Y:S01]  /*3470*/  PRMT R246, RZ, 0x7610, R246 ;  /* 0x00007610fff67816 */ /* 0x000fe200000000f6 */
[----:B------:R-:W-:-:S02]  /*3480*/  IMAD.WIDE R36, R175, 0x2, R196 ;  /* 0x00000002af247825 */ /* 0x000fc400078e02c4 */
[----:B------:R1:W4:Y:S02]  /*3490*/  @!P0 LDG.E.U16 R236, [R48.64] ;  /* 0x0000000630ec8981 */ /* 0x000324000c1e1500 */
[C---:B0-----:R-:W-:Y:S02]  /*34a0*/  IMAD.WIDE R38, R175.reuse, 0x2, R198 ;  /* 0x00000002af267825 */ /* 0x041fe400078e02c6 */
[----:B------:R-:W4:Y:S02]  /*34b0*/  @!P0 LDG.E.U16 R238, [R36.64] ;  /* 0x0000000624ee8981 */ /* 0x000f24000c1e1500 */
[C---:B-1----:R-:W-:Y:S02]  /*34c0*/  IMAD.WIDE R44, R175.reuse, 0x2, R200 ;  /* 0x00000002af2c7825 */ /* 0x042fe400078e02c8 */
[----:B------:R-:W4:Y:S02]  /*34d0*/  @!P0 LDG.E.U16 R240, [R38.64] ;  /* 0x0000000626f08981 */ /* 0x000f24000c1e1500 */
[----:B------:R-:W-:-:S02]  /*34e0*/  IMAD.WIDE R46, R175, 0x2, R202 ;  /* 0x00000002af2e7825 */ /* 0x000fc400078e02ca */
[----:B------:R-:W4:Y:S02]  /*34f0*/  @!P0 LDG.E.U16 R242, [R44.64] ;  /* 0x000000062cf28981 */ /* 0x000f24000c1e1500 */
[----:B------:R-:W-:Y:S02]  /*3500*/  IMAD.WIDE R48, R175, 0x2, R204 ;  /* 0x00000002af307825 */ /* 0x000fe400078e02cc */
[----:B------:R-:W4:Y:S04]  /*3510*/  @!P0 LDG.E.U16 R244, [R46.64] ;  /* 0x000000062ef48981 */ /* 0x000f28000c1e1500 */
[----:B------:R-:W4:Y:S04]  /*3520*/  @!P0 LDG.E.U16 R246, [R48.64] ;  /* 0x0000000630f68981 */ /* 0x000f28000c1e1500 */
[----:B--2---:R-:W-:Y:S04]  /*3530*/  STS.U16 [R15+0x4000], R50 ;  /* 0x004000320f007388 */ /* 0x004fe80000000400 */
[----:B-----5:R-:W-:Y:S04]  /*3540*/  STS.U16 [R15+0x4400], R52 ;  /* 0x004400340f007388 */ /* 0x020fe80000000400 */
[----:B---3--:R-:W-:Y:S04]  /*3550*/  STS.U16 [R15+0x4800], R54 ;  /* 0x004800360f007388 */ /* 0x008fe80000000400 */
[----:B------:R-:W-:Y:S04]  /*3560*/  STS.U16 [R15+0x4c00], R56 ;  /* 0x004c00380f007388 */ /* 0x000fe80000000400 */
[----:B------:R-:W-:Y:S04]  /*3570*/  STS.U16 [R176+0x4200], R51 ;  /* 0x00420033b0007388 */ /* 0x000fe80000000400 */
[----:B------:R-:W-:Y:S04]  /*3580*/  STS.U16 [R176+0x4600], R53 ;  /* 0x00460035b0007388 */ /* 0x000fe80000000400 */
[----:B------:R-:W-:Y:S04]  /*3590*/  STS.U16 [R176+0x4a00], R55 ;  /* 0x004a0037b0007388 */ /* 0x000fe80000000400 */
[----:B------:R-:W-:Y:S04]  /*35a0*/  STS.U16 [R176+0x4e00], R57 ;  /* 0x004e0039b0007388 */ /* 0x000fe80000000400 */
[----:B----4-:R-:W-:Y:S04]  /*35b0*/  STS.U16 [R15], R58 ;  /* 0x0000003a0f007388 */ /* 0x010fe80000000400 */
[----:B------:R-:W-:Y:S04]  /*35c0*/  STS.U16 [R15+0x200], R60 ;  /* 0x0002003c0f007388 */ /* 0x000fe80000000400 */
        /* <DEDUP_REMOVED lines=30> */
[----:B------:R-:W-:Y:S06]  /*37b0*/  BAR.SYNC.DEFER_BLOCKING 0x0 ;  /* 0x0000000000007b1d */ /* 0x000fec0000010000 */
[----:B------:R-:W-:Y:S04]  /*37c0*/  LDSM.16.MT88.4 R152, [R174+0x4000] ;  /* 0x00400000ae98783b */ /* 0x000fe80000004200 */
[----:B------:R-:W0:Y:S04]  /*37d0*/  LDSM.16.M88.4 R60, [R16] ;  /* 0x00000000103c783b */ /* 0x000e280000000200 */
[----:B------:R-:W1:Y:S04]  /*37e0*/  LDSM.16.M88.4 R56, [R16+0x1000] ;  /* 0x001000001038783b */ /* 0x000e680000000200 */
[----:B------:R-:W2:Y:S04]  /*37f0*/  LDSM.16.M88.4 R52, [R16+0x2000] ;  /* 0x002000001034783b */ /* 0x000ea80000000200 */
[----:B------:R-:W3:Y:S04]  /*3800*/  LDSM.16.M88.4 R48, [R16+0x3000] ;  /* 0x003000001030783b */ /* 0x000ee80000000200 */
[----:B------:R-:W4:Y:S04]  /*3810*/  LDSM.16.MT88.4 R44, [R179+0x4000] ;  /* 0x00400000b32c783b */ /* 0x000f280000004200 */
[----:B------:R-:W5:Y:S04]  /*3820*/  LDSM.16.MT88.4 R36, [R174+0x4800] ;  /* 0x00480000ae24783b */ /* 0x000f680000004200 */
[----:B------:R-:W3:Y:S04]  /*3830*/  LDSM.16.MT88.4 R144, [R177+0x4000] ;  /* 0x00400000b190783b */ /* 0x000ee80000004200 */
[----:B------:R-:W4:Y:S04]  /*3840*/  LDSM.16.MT88.4 R132, [R178+0x4000] ;  /* 0x00400000b284783b */ /* 0x000f280000004200 */
[----:B------:R-:W4:Y:S01]  /*3850*/  LDSM.16.MT88.4 R64, [R177+0x4800] ;  /* 0x00480000b140783b */ /* 0x000f220000004200 */
[C---:B0-----:R-:W-:Y:S08]  /*3860*/  HMMA.16816.F32.BF16 R124, R152.reuse, R60, R124 ;  /* 0x0000003c987c723c */ /* 0x041ff0000004187c */
[C---:B-1----:R-:W-:Y:S08]  /*3870*/  HMMA.16816.F32.BF16 R120, R152.reuse, R56, R120 ;  /* 0x000000389878723c */ /* 0x042ff00000041878 */
[C---:B--2---:R-:W-:Y:S08]  /*3880*/  HMMA.16816.F32.BF16 R116, R152.reuse, R52, R116 ;  /* 0x000000349874723c */ /* 0x044ff00000041874 */
[----:B---3--:R-:W-:Y:S08]  /*3890*/  HMMA.16816.F32.BF16 R112, R152, R48, R112 ;  /* 0x000000309870723c */ /* 0x008ff00000041870 */
[C---:B----4-:R-:W-:Y:S08]  /*38a0*/  HMMA.16816.F32.BF16 R76, R44.reuse, R60, R76 ;  /* 0x0000003c2c4c723c */ /* 0x050ff0000004184c */
[C---:B------:R-:W-:Y:S08]  /*38b0*/  HMMA.16816.F32.BF16 R72, R44.reuse, R56, R72 ;  /* 0x000000382c48723c */ /* 0x040ff00000041848 */
[C---:B------:R-:W-:Y:S08]  /*38c0*/  HMMA.16816.F32.BF16 R68, R44.reuse, R52, R68 ;  /* 0x000000342c44723c */ /* 0x040ff00000041844 */
[----:B------:R-:W-:Y:S01]  /*38d0*/  HMMA.16816.F32.BF16 R40, R44, R48, R40 ;  /* 0x000000302c28723c */ /* 0x000fe20000041828 */
[----:B------:R-:W0:Y:S07]  /*38e0*/  LDSM.16.MT88.4 R44, [R178+0x4800] ;  /* 0x00480000b22c783b */ /* 0x000e2e0000004200 */
[C---:B-----5:R-:W-:Y:S08]  /*38f0*/  HMMA.16816.F32.BF16 R124, R36.reuse, R62, R124 ;  /* 0x0000003e247c723c */ /* 0x060ff0000004187c */
[C---:B------:R-:W-:Y:S08]  /*3900*/  HMMA.16816.F32.BF16 R120, R36.reuse, R58, R120 ;  /* 0x0000003a2478723c */ /* 0x040ff00000041878 */
[C---:B------:R-:W-:Y:S08]  /*3910*/  HMMA.16816.F32.BF16 R116, R36.reuse, R54, R116 ;  /* 0x000000362474723c */ /* 0x040ff00000041874 */
[----:B------:R-:W-:Y:S01]  /*3920*/  HMMA.16816.F32.BF16 R112, R36, R50, R112 ;  /* 0x000000322470723c */ /* 0x000fe20000041870 */
[----:B------:R-:W1:Y:S07]  /*3930*/  LDSM.16.MT88.4 R36, [R179+0x4800] ;  /* 0x00480000b324783b */ /* 0x000e6e0000004200 */
[C---:B------:R-:W-:Y:S08]  /*3940*/  HMMA.16816.F32.BF16 R108, R144.reuse, R60, R108 ;  /* 0x0000003c906c723c */ /* 0x040ff0000004186c */
[C---:B------:R-:W-:Y:S08]  /*3950*/  HMMA.16816.F32.BF16 R104, R144.reuse, R56, R104 ;  /* 0x000000389068723c */ /* 0x040ff00000041868 */
[C---:B------:R-:W-:Y:S08]  /*3960*/  HMMA.16816.F32.BF16 R100, R144.reuse, R52, R100 ;  /* 0x000000349064723c */ /* 0x040ff00000041864 */
[----:B------:R-:W-:Y:S08]  /*3970*/  HMMA.16816.F32.BF16 R96, R144, R48, R96 ;  /* 0x000000309060723c */ /* 0x000ff00000041860 */
[C---:B------:R-:W-:Y:S08]  /*3980*/  HMMA.16816.F32.BF16 R92, R132.reuse, R60, R92 ;  /* 0x0000003c845c723c */ /* 0x040ff0000004185c */
[C---:B------:R-:W-:Y:S08]  /*3990*/  HMMA.16816.F32.BF16 R88, R132.reuse, R56, R88 ;  /* 0x000000388458723c */ /* 0x040ff00000041858 */
[C---:B------:R-:W-:Y:S08]  /*39a0*/  HMMA.16816.F32.BF16 R84, R132.reuse, R52, R84 ;  /* 0x000000348454723c */ /* 0x040ff00000041854 */
[----:B------:R-:W-:Y:S01]  /*39b0*/  HMMA.16816.F32.BF16 R80, R132, R48, R80 ;  /* 0x000000308450723c */ /* 0x000fe20000041850 */
[----:B------:R-:W-:-:S04]  /*39c0*/  IADD3 R180, R180, -0x1, RZ ;  /* 0xffffffffb4b47810 */ /* 0x000fc80007ffe0ff */
[----:B------:R-:W-:Y:S01]  /*39d0*/  ISETP.NE.U32.AND P0, PT, R180, RZ, PT ;  /* 0x000000ffb400720c */ /* 0x000fe20003f05070 */
[C---:B------:R-:W-:Y:S01]  /*39e0*/  IMAD.WIDE R34, R173.reuse, 0x2, R34 ;  /* 0x00000002ad227825 */ /* 0x040fe200078e0222 */
[----:B------:R-:W-:Y:S01]  /*39f0*/  UIADD3 UR4, UR4, -0x20, URZ ;  /* 0xffffffe004047890 */ /* 0x000fe2000fffe03f */
[----:B------:R-:W-:Y:S02]  /*3a00*/  HMMA.16816.F32.BF16 R108, R64, R62, R108 ;  /* 0x0000003e406c723c */ /* 0x000fe4000004186c */
[----:B------:R-:W-:-:S04]  /*3a10*/  IMAD.WIDE R32, R173, 0x2, R32 ;  /* 0x00000002ad207825 */ /* 0x000fc800078e0220 */
[C---:B------:R-:W-:Y:S02]  /*3a20*/  IMAD.WIDE R30, R173.reuse, 0x2, R30 ;  /* 0x00000002ad1e7825 */ /* 0x040fe400078e021e */
        /* <DEDUP_REMOVED lines=8> */
[----:B------:R-:W-:Y:S02]  /*3ab0*/  IMAD.WIDE R20, R173, 0x2, R20 ;  /* 0x00000002ad147825 */ /* 0x000fe400078e0214 */
[C---:B0-----:R-:W-:Y:S02]  /*3ac0*/  HMMA.16816.F32.BF16 R92, R44.reuse, R62, R92 ;  /* 0x0000003e2c5c723c */ /* 0x041fe4000004185c */
[----:B------:R-:W-:Y:S02]  /*3ad0*/  IMAD.MOV.U32 R48, RZ, RZ, R34 ;  /* 0x000000ffff307224 */ /* 0x000fe400078e0022 */
[----:B------:R-:W-:Y:S02]  /*3ae0*/  IMAD.MOV.U32 R49, RZ, RZ, R35 ;  /* 0x000000ffff317224 */ /* 0x000fe400078e0023 */
[----:B------:R-:W-:Y:S02]  /*3af0*/  IMAD.MOV.U32 R34, RZ, RZ, R30 ;  /* 0x000000ffff227224 */ /* 0x000fe400078e001e */
[----:B------:R-:W-:Y:S01]  /*3b00*/  HMMA.16816.F32.BF16 R88, R44, R58, R88 ;  /* 0x0000003a2c58723c */ /* 0x000fe20000041858 */
[----:B------:R-:W-:-:S02]  /*3b10*/  IMAD.MOV.U32 R35, RZ, RZ, R31 ;  /* 0x000000ffff237224 */ /* 0x000fc400078e001f */
[----:B------:R-:W-:-:S05]  /*3b20*/  IMAD.WIDE R204, R173, 0x2, R204 ;  /* 0x00000002adcc7825 */ /* 0x000fca00078e02cc */
[----:B------:R-:W-:Y:S01]  /*3b30*/  HMMA.16816.F32.BF16 R84, R44, R54, R84 ;  /* 0x000000362c54723c */ /* 0x000fe20000041854 */
[----:B------:R-:W-:-:S04]  /*3b40*/  IMAD.WIDE R202, R173, 0x2, R202 ;  /* 0x00000002adca7825 */ /* 0x000fc800078e02ca */
[----:B------:R-:W-:-:S03]  /*3b50*/  IMAD.WIDE R200, R173, 0x2, R200 ;  /* 0x00000002adc87825 */ /* 0x000fc600078e02c8 */
[----:B------:R-:W-:Y:S01]  /*3b60*/  HMMA.16816.F32.BF16 R80, R44, R50, R80 ;  /* 0x000000322c50723c */ /* 0x000fe20000041850 */
[----:B------:R-:W-:-:S04]  /*3b70*/  IMAD.WIDE R198, R173, 0x2, R198 ;  /* 0x00000002adc67825 */ /* 0x000fc800078e02c6 */
[----:B------:R-:W-:-:S03]  /*3b80*/  IMAD.WIDE R196, R173, 0x2, R196 ;  /* 0x00000002adc47825 */ /* 0x000fc600078e02c4 */
[----:B-1----:R-:W-:Y:S01]  /*3b90*/  HMMA.16816.F32.BF16 R76, R36, R62, R76 ;  /* 0x0000003e244c723c */ /* 0x002fe2000004184c */
[----:B------:R-:W-:Y:S02]  /*3ba0*/  IMAD.MOV.U32 R46, RZ, RZ, R32 ;  /* 0x000000ffff2e7224 */ /* 0x000fe400078e0020 */
[----:B------:R-:W-:Y:S02]  /*3bb0*/  IMAD.MOV.U32 R47, RZ, RZ, R33 ;  /* 0x000000ffff2f7224 */ /* 0x000fe400078e0021 */
[----:B------:R-:W-:-:S03]  /*3bc0*/  IMAD.WIDE R194, R173, 0x2, R194 ;  /* 0x00000002adc27825 */ /* 0x000fc600078e02c2 */
[----:B------:R-:W-:Y:S01]  /*3bd0*/  HMMA.16816.F32.BF16 R72, R36, R58, R72 ;  /* 0x0000003a2448723c */ /* 0x000fe20000041848 */
[----:B------:R-:W-:-:S04]  /*3be0*/  IMAD.WIDE R192, R173, 0x2, R192 ;  /* 0x00000002adc07825 */ /* 0x000fc800078e02c0 */
[----:B------:R-:W-:-:S03]  /*3bf0*/  IMAD.WIDE R190, R173, 0x2, R190 ;  /* 0x00000002adbe7825 */ /* 0x000fc600078e02be */
[----:B------:R-:W-:Y:S01]  /*3c00*/  HMMA.16816.F32.BF16 R68, R36, R54, R68 ;  /* 0x000000362444723c */ /* 0x000fe20000041844 */
[----:B------:R-:W-:-:S04]  /*3c10*/  IMAD.WIDE R186, R173, 0x2, R186 ;  /* 0x00000002adba7825 */ /* 0x000fc800078e02ba */
[----:B------:R-:W-:-:S03]  /*3c20*/  IMAD.WIDE R184, R173, 0x2, R184 ;  /* 0x00000002adb87825 */ /* 0x000fc600078e02b8 */
[----:B------:R-:W-:Y:S01]  /*3c30*/  HMMA.16816.F32.BF16 R40, R36, R50, R40 ;  /* 0x000000322428723c */ /* 0x000fe20000041828 */
[----:B------:R-:W-:-:S04]  /*3c40*/  IMAD.WIDE R182, R173, 0x2, R182 ;  /* 0x00000002adb67825 */ /* 0x000fc800078e02b6 */
        /* <DEDUP_REMOVED lines=12> */
[----:B------:R-:W-:Y:S02]  /*3d10*/  IMAD.MOV.U32 R59, RZ, RZ, R22 ;  /* 0x000000ffff3b7224 */ /* 0x000fe400078e0016 */
[----:B------:R-:W-:Y:S02]  /*3d20*/  IMAD.MOV.U32 R62, RZ, RZ, R23 ;  /* 0x000000ffff3e7224 */ /* 0x000fe400078e0017 */
[----:B------:R-:W-:Y:S02]  /*3d30*/  IMAD.MOV.U32 R44, RZ, RZ, R24 ;  /* 0x000000ffff2c7224 */ /* 0x000fe400078e0018 */
[----:B------:R-:W-:Y:S02]  /*3d40*/  IMAD.MOV.U32 R45, RZ, RZ, R25 ;  /* 0x000000ffff2d7224 */ /* 0x000fe400078e0019 */
[----:B------:R-:W-:Y:S02]  /*3d50*/  IMAD.MOV.U32 R38, RZ, RZ, R26 ;  /* 0x000000ffff267224 */ /* 0x000fe400078e001a */
[----:B------:R-:W-:-:S02]  /*3d60*/  IMAD.MOV.U32 R39, RZ, RZ, R27 ;  /* 0x000000ffff277224 */ /* 0x000fc400078e001b */
[----:B------:R-:W-:Y:S02]  /*3d70*/  IMAD.MOV.U32 R36, RZ, RZ, R28 ;  /* 0x000000ffff247224 */ /* 0x000fe400078e001c */
[----:B------:R-:W-:Y:S02]  /*3d80*/  IMAD.MOV.U32 R37, RZ, RZ, R29 ;  /* 0x000000ffff257224 */ /* 0x000fe400078e001d */
[----:B------:R-:W-:-:S04]  /*3d90*/  IMAD.WIDE R188, R172, 0x2, R188 ;  /* 0x00000002acbc7825 */ /* 0x000fc800078e02bc */
[----:B------:R-:W-:Y:S02]  /*3da0*/  IMAD.MOV.U32 R32, RZ, RZ, R18 ;  /* 0x000000ffff207224 */ /* 0x000fe400078e0012 */
[----:B------:R-:W-:Y:S02]  /*3db0*/  IMAD.MOV.U32 R33, RZ, RZ, R19 ;  /* 0x000000ffff217224 */ /* 0x000fe400078e0013 */
[----:B------:R-:W-:Y:S02]  /*3dc0*/  IMAD.MOV.U32 R30, RZ, RZ, R20 ;  /* 0x000000ffff1e7224 */ /* 0x000fe400078e0014 */
[----:B------:R-:W-:Y:S01]  /*3dd0*/  IMAD.MOV.U32 R31, RZ, RZ, R21 ;  /* 0x000000ffff1f7224 */ /* 0x000fe200078e0015 */
[----:B------:R-:W-:Y:S01]  /*3de0*/  @!P0 CALL.REL.NOINC `(.L_x_2) ;  /* 0x0000001000008944 */ /* 0x000fe20003c00000 */
[----:B------:R-:W-:Y:S05]  /*3df0*/  BRA `(.L_x_3) ;  /* 0xffffedf000007947 */ /* 0x000fea000383ffff */
.L_x_2:
[----:B------:R-:W-:Y:S02]  /*3e00*/  F2FP.BF16.PACK_AB R6, R75, R79 ;  /* 0x0000004f4b06723e */ /* 0x000fe400000010ff */
[----:B------:R-:W-:Y:S02]  /*3e10*/  F2FP.BF16.PACK_AB R8, R91, R95 ;  /* 0x0000005f5b08723e */ /* 0x000fe400000010ff */
[----:B------:R-:W-:-:S02]  /*3e20*/  F2FP.BF16.PACK_AB R10, R107, R111 ;  /* 0x0000006f6b0a723e */ /* 0x000fc400000010ff */
[----:B------:R-:W-:Y:S02]  /*3e30*/  F2FP.BF16.PACK_AB R16, R123, R127 ;  /* 0x0000007f7b10723e */ /* 0x000fe400000010ff */
[----:B------:R-:W-:Y:S02]  /*3e40*/  F2FP.BF16.PACK_AB R18, R73, R77 ;  /* 0x0000004d4912723e */ /* 0x000fe400000010ff */
[----:B------:R-:W-:Y:S02]  /*3e50*/  F2FP.BF16.PACK_AB R20, R89, R93 ;  /* 0x0000005d5914723e */ /* 0x000fe400000010ff */
        /* <DEDUP_REMOVED lines=26> */
.L_x_1:
[C---:B------:R-:W-:Y:S01]  /*4000*/  IMAD.SHL.U32 R5, R0.reuse, 0x4, RZ ;  /* 0x0000000400057824 */ /* 0x040fe200078e00ff */
[----:B------:R-:W-:Y:S01]  /*4010*/  SHF.R.S32.HI R26, RZ, 0x4, R0 ;  /* 0x00000004ff1a7819 */ /* 0x000fe20000011400 */
[----:B------:R-:W-:Y:S01]  /*4020*/  IMAD.SHL.U32 R15, R0, 0x10, RZ ;  /* 0x00000010000f7824 */ /* 0x000fe200078e00ff */
[----:B------:R-:W-:Y:S01]  /*4030*/  BAR.SYNC.DEFER_BLOCKING 0x0 ;  /* 0x0000000000007b1d */ /* 0x000fe20000010000 */
[----:B------:R-:W-:Y:S01]  /*4040*/  IMAD R35, R3, c[0x0][0x194], RZ ;  /* 0x0000650003237a24 */ /* 0x000fe200078e02ff */
[----:B------:R-:W-:Y:S01]  /*4050*/  LOP3.LUT R5, R5, 0x38, RZ, 0xc0, !PT ;  /* 0x0000003805057812 */ /* 0x000fe200078ec0ff */
[----:B------:R-:W-:Y:S01]  /*4060*/  IMAD.MOV.U32 R42, RZ, RZ, c[0x0][0x198] ;  /* 0x00006600ff2a7624 */ /* 0x000fe200078e00ff */
[----:B------:R-:W-:-:S02]  /*4070*/  LOP3.LUT R27, R15, 0x30, RZ, 0xc0, !PT ;  /* 0x000000300f1b7812 */ /* 0x000fc400078ec0ff */
[----:B------:R-:W-:Y:S01]  /*4080*/  ISETP.GE.AND P0, PT, R3, c[0x0][0x178], PT ;  /* 0x00005e0003007a0c */ /* 0x000fe20003f06270 */
[----:B------:R-:W-:Y:S01]  /*4090*/  IMAD R15, R4, 0x20, R5 ;  /* 0x00000020040f7824 */ /* 0x000fe200078e0205 */
[----:B------:R-:W-:Y:S02]  /*40a0*/  SHF.R.S32.HI R5, RZ, 0x2, R0 ;  /* 0x00000002ff057819 */ /* 0x000fe40000011400 */
[----:B------:R-:W-:Y:S02]  /*40b0*/  SGXT R4, R26, 0x1 ;  /* 0x000000011a04781a */ /* 0x000fe40000000200 */
[----:B------:R-:W-:Y:S02]  /*40c0*/  LOP3.LUT R29, R27, 0x380, R14, 0xf8, !PT ;  /* 0x000003801b1d7812 */ /* 0x000fe400078ef80e */
[----:B------:R-:W-:Y:S02]  /*40d0*/  SGXT R14, R5, 0x1 ;  /* 0x00000001050e781a */ /* 0x000fe40000000200 */
[----:B------:R-:W-:-:S02]  /*40e0*/  LOP3.LUT R5, R4, 0x2040, RZ, 0xc0, !PT ;  /* 0x0000204004057812 */ /* 0x000fc400078ec0ff */
[----:B------:R-:W-:Y:S02]  /*40f0*/  SHF.R.S32.HI R26, RZ, 0x3, R0 ;  /* 0x00000003ff1a7819 */ /* 0x000fe40000011400 */
[----:B------:R-:W-:Y:S02]  /*4100*/  LOP3.LUT R12, R5, 0x40, R12, 0x78, !PT ;  /* 0x00000040050c7812 */ /* 0x000fe400078e780c */
[----:B------:R-:W-:Y:S02]  /*4110*/  SHF.R.U32.HI R27, RZ, 0x1, R0 ;  /* 0x00000001ff1b7819 */ /* 0x000fe40000011600 */
[----:B------:R-:W-:Y:S01]  /*4120*/  SGXT R0, R26, 0x1 ;  /* 0x000000011a00781a */ /* 0x000fe20000000200 */
[----:B------:R-:W-:Y:S01]  /*4130*/  IMAD.IADD R12, R15, 0x1, R12 ;  /* 0x000000010f0c7824 */ /* 0x000fe200078e020c */
[----:B------:R-:W-:Y:S02]  /*4140*/  LOP3.LUT R14, R14, 0x2040, RZ, 0xc0, !PT ;  /* 0x000020400e0e7812 */ /* 0x000fe400078ec0ff */
[----:B------:R-:W-:-:S02]  /*4150*/  LOP3.LUT R29, R29, 0x4008, R0, 0xf8, !PT ;  /* 0x000040081d1d7812 */ /* 0x000fc400078ef800 */
[----:B------:R-:W-:Y:S01]  /*4160*/  LOP3.LUT R4, R12, 0x8, RZ, 0x3c, !PT ;  /* 0x000000080c047812 */ /* 0x000fe200078e3cff */
[----:B------:R-:W-:Y:S01]  /*4170*/  STS.64 [R12], R120 ;  /* 0x000000780c007388 */ /* 0x000fe20000000a00 */
[----:B------:R-:W-:Y:S02]  /*4180*/  LOP3.LUT R14, R14, 0x40, R27, 0x78, !PT ;  /* 0x000000400e0e7812 */ /* 0x000fe400078e781b */
[----:B------:R-:W-:Y:S01]  /*4190*/  LOP3.LUT R0, R13, R2, RZ, 0xfc, !PT ;  /* 0x000000020d007212 */ /* 0x000fe200078efcff */
[----:B------:R0:W-:Y:S01]  /*41a0*/  STS.64 [R12+0x200], R24 ;  /* 0x000200180c007388 */ /* 0x0001e20000000a00 */
[----:B------:R-:W-:Y:S02]  /*41b0*/  LOP3.LUT R63, R29, R14, RZ, 0xfc, !PT ;  /* 0x0000000e1d3f7212 */ /* 0x000fe400078efcff */
[----:B------:R-:W-:Y:S01]  /*41c0*/  LOP3.LUT R3, R13, 0x4, R2, 0xfe, !PT ;  /* 0x000000040d037812 */ /* 0x000fe200078efe02 */
[----:B------:R-:W-:Y:S01]  /*41d0*/  STS.64 [R12+0x80], R104 ;  /* 0x000080680c007388 */ /* 0x000fe20000000a00 */
[----:B------:R-:W-:Y:S01]  /*41e0*/  LOP3.LUT R64, R63, 0x8, RZ, 0x3c, !PT ;  /* 0x000000083f407812 */ /* 0x000fe200078e3cff */
[C---:B------:R-:W-:Y:S01]  /*41f0*/  IMAD R55, R0.reuse, c[0x0][0x198], RZ ;  /* 0x0000660000377a24 */ /* 0x040fe200078e02ff */
[----:B------:R-:W-:Y:S01]  /*4200*/  LEA R36, P1, R35, c[0x0][0x170], 0x1 ;  /* 0x00005c0023247a11 */ /* 0x000fe200078208ff */
[----:B------:R1:W-:Y:S01]  /*4210*/  STS.64 [R12+0x280], R22 ;  /* 0x000280160c007388 */ /* 0x0003e20000000a00 */
[----:B------:R-:W-:-:S02]  /*4220*/  ISETP.LT.AND P2, PT, R0, c[0x0][0x17c], !P0 ;  /* 0x00005f0000007a0c */ /* 0x000fc40004741270 */
[----:B------:R-:W-:Y:S01]  /*4230*/  LEA.HI.X.SX32 R35, R35, c[0x0][0x174], 0x1, P1 ;  /* 0x00005d0023237a11 */ /* 0x000fe200008f0eff */
[----:B------:R-:W-:Y:S01]  /*4240*/  STS.64 [R12+0x100], R88 ;  /* 0x000100580c007388 */ /* 0x000fe20000000a00 */
[C-C-:B0-----:R-:W-:Y:S02]  /*4250*/  LOP3.LUT R25, R13.reuse, 0x14, R2.reuse, 0xfe, !PT ;  /* 0x000000140d197812 */ /* 0x141fe400078efe02 */
[C-C-:B------:R-:W-:Y:S01]  /*4260*/  LOP3.LUT R24, R13.reuse, 0x18, R2.reuse, 0xfe, !PT ;  /* 0x000000180d187812 */ /* 0x140fe200078efe02 */
[----:B------:R0:W-:Y:S01]  /*4270*/  STS.64 [R12+0x300], R20 ;  /* 0x000300140c007388 */ /* 0x0001e20000000a00 */
[--C-:B------:R-:W-:Y:S01]  /*4280*/  LOP3.LUT R32, R13, 0x1c, R2.reuse, 0xfe, !PT ;  /* 0x0000001c0d207812 */ /* 0x100fe200078efe02 */
[----:B------:R-:W-:Y:S01]  /*4290*/  IMAD R31, R25, c[0x0][0x198], RZ ;  /* 0x00006600191f7a24 */ /* 0x000fe200078e02ff */
[C-C-:B------:R-:W-:Y:S01]  /*42a0*/  LOP3.LUT R60, R13.reuse, 0x24, R2.reuse, 0xfe, !PT ;  /* 0x000000240d3c7812 */ /* 0x140fe200078efe02 */
[----:B------:R-:W-:Y:S01]  /*42b0*/  STS.64 [R12+0x180], R72 ;  /* 0x000180480c007388 */ /* 0x000fe20000000a00 */
[C-C-:B-1----:R-:W-:Y:S01]  /*42c0*/  LOP3.LUT R22, R13.reuse, 0x20, R2.reuse, 0xfe, !PT ;  /* 0x000000200d167812 */ /* 0x142fe200078efe02 */
[----:B------:R-:W-:Y:S01]  /*42d0*/  IMAD R33, R24, c[0x0][0x198], RZ ;  /* 0x0000660018217a24 */ /* 0x000fe200078e02ff */
[C-C-:B------:R-:W-:Y:S01]  /*42e0*/  LOP3.LUT R57, R13.reuse, 0x28, R2.reuse, 0xfe, !PT ;  /* 0x000000280d397812 */ /* 0x140fe200078efe02 */
[----:B------:R1:W-:Y:S01]  /*42f0*/  STS.64 [R12+0x380], R18 ;  /* 0x000380120c007388 */ /* 0x0003e20000000a00 */
[C-C-:B------:R-:W-:Y:S01]  /*4300*/  LOP3.LUT R59, R13.reuse, 0x2c, R2.reuse, 0xfe, !PT ;  /* 0x0000002c0d3b7812 */ /* 0x140fe200078efe02 */
[----:B------:R-:W-:Y:S01]  /*4310*/  IMAD R56, R32, c[0x0][0x198], RZ ;  /* 0x0000660020387a24 */ /* 0x000fe200078e02ff */
[--C-:B------:R-:W-:Y:S01]  /*4320*/  LOP3.LUT R58, R13, 0x30, R2.reuse, 0xfe, !PT ;  /* 0x000000300d3a7812 */ /* 0x100fe200078efe02 */
[----:B------:R-:W-:Y:S01]  /*4330*/  STS.64 [R4+0x4000], R122 ;  /* 0x0040007a04007388 */ /* 0x000fe20000000a00 */
[----:B0-----:R-:W-:Y:S01]  /*4340*/  IMAD R21, R3, c[0x0][0x198], RZ ;  /* 0x0000660003157a24 */ /* 0x001fe200078e02ff */
[----:B------:R-:W-:-:S02]  /*4350*/  LOP3.LUT R96, R13, 0x34, R2, 0xfe, !PT ;  /* 0x000000340d607812 */ /* 0x000fc400078efe02 */
[----:B------:R0:W-:Y:S01]  /*4360*/  STS.64 [R4+0x4200], R16 ;  /* 0x0042001004007388 */ /* 0x0001e20000000a00 */
[C-C-:B------:R-:W-:Y:S02]  /*4370*/  LOP3.LUT R95, R13.reuse, 0x38, R2.reuse, 0xfe, !PT ;  /* 0x000000380d5f7812 */ /* 0x140fe400078efe02 */
[--C-:B------:R-:W-:Y:S01]  /*4380*/  LOP3.LUT R65, R13, 0x3c, R2.reuse, 0xfe, !PT ;  /* 0x0000003c0d417812 */ /* 0x100fe200078efe02 */
[----:B------:R-:W-:Y:S01]  /*4390*/  STS.64 [R4+0x4080], R106 ;  /* 0x0040806a04007388 */ /* 0x000fe20000000a00 */
[----:B-1----:R-:W-:Y:S02]  /*43a0*/  LEA R18, P3, R55, R36, 0x1 ;  /* 0x0000002437127211 */ /* 0x002fe400078608ff */
[--C-:B------:R-:W-:Y:S01]  /*43b0*/  LOP3.LUT R12, R13, 0xc, R2.reuse, 0xfe, !PT ;  /* 0x0000000c0d0c7812 */ /* 0x100fe200078efe02 */
[----:B------:R-:W-:Y:S01]  /*43c0*/  STS.64 [R4+0x4280], R10 ;  /* 0x0042800a04007388 */ /* 0x000fe20000000a00 */
[----:B------:R-:W-:Y:S02]  /*43d0*/  LEA.HI.X.SX32 R19, R55, R35, 0x1, P3 ;  /* 0x0000002337137211 */ /* 0x000fe400018f0eff */
[C-C-:B------:R-:W-:Y:S01]  /*43e0*/  LOP3.LUT R94, R13.reuse, 0x40, R2.reuse, 0xfe, !PT ;  /* 0x000000400d5e7812 */ /* 0x140fe200078efe02 */
[----:B------:R1:W-:Y:S01]  /*43f0*/  STS.64 [R4+0x4100], R90 ;  /* 0x0041005a04007388 */ /* 0x0003e20000000a00 */
[C-C-:B0-----:R-:W-:Y:S01]  /*4400*/  LOP3.LUT R17, R13.reuse, 0x8, R2.reuse, 0xfe, !PT ;  /* 0x000000080d117812 */ /* 0x141fe200078efe02 */
[----:B------:R-:W-:Y:S01]  /*4410*/  IMAD R27, R12, c[0x0][0x198], RZ ;  /* 0x000066000c1b7a24 */ /* 0x000fe200078e02ff */
[--C-:B------:R-:W-:Y:S01]  /*4420*/  LOP3.LUT R16, R13, 0x10, R2.reuse, 0xfe, !PT ;  /* 0x000000100d107812 */ /* 0x100fe200078efe02 */
[----:B------:R-:W-:Y:S01]  /*4430*/  STS.64 [R4+0x4300], R8 ;  /* 0x0043000804007388 */ /* 0x000fe20000000a00 */
[C---:B------:R-:W-:Y:S01]  /*4440*/  ISETP.LT.AND P3, PT, R17.reuse, c[0x0][0x17c], !P0 ;  /* 0x00005f0011007a0c */ /* 0x040fe20004761270 */
[----:B------:R-:W-:Y:S01]  /*4450*/  IMAD R17, R17, c[0x0][0x198], RZ ;  /* 0x0000660011117a24 */ /* 0x000fe200078e02ff */
[C-C-:B------:R-:W-:Y:S01]  /*4460*/  LOP3.LUT R93, R13.reuse, 0x44, R2.reuse, 0xfe, !PT ;  /* 0x000000440d5d7812 */ /* 0x140fe200078efe02 */
[----:B------:R0:W-:Y:S01]  /*4470*/  STS.64 [R4+0x4180], R74 ;  /* 0x0041804a04007388 */ /* 0x0001e20000000a00 */
[C-C-:B------:R-:W-:Y:S01]  /*4480*/  LOP3.LUT R92, R13.reuse, 0x48, R2.reuse, 0xfe, !PT ;  /* 0x000000480d5c7812 */ /* 0x140fe200078efe02 */
[----:B------:R-:W-:Y:S01]  /*4490*/  IMAD R29, R16, c[0x0][0x198], RZ ;  /* 0x00006600101d7a24 */ /* 0x000fe200078e02ff */
[C-C-:B------:R-:W-:Y:S01]  /*44a0*/  LOP3.LUT R89, R13.reuse, 0x54, R2.reuse, 0xfe, !PT ;  /* 0x000000540d597812 */ /* 0x140fe200078efe02 */
[----:B------:R-:W-:Y:S01]  /*44b0*/  STS.64 [R4+0x4380], R6 ;  /* 0x0043800604007388 */ /* 0x000fe20000000a00 */
[----:B-1----:R-:W-:-:S02]  /*44c0*/  LOP3.LUT R91, R13, 0x4c, R2, 0xfe, !PT ;  /* 0x0000004c0d5b7812 */ /* 0x002fc400078efe02 */
[C-C-:B------:R-:W-:Y:S01]  /*44d0*/  LOP3.LUT R90, R13.reuse, 0x50, R2.reuse, 0xfe, !PT ;  /* 0x000000500d5a7812 */ /* 0x140fe200078efe02 */
[----:B------:R-:W-:Y:S01]  /*44e0*/  BAR.SYNC.DEFER_BLOCKING 0x0 ;  /* 0x0000000000007b1d */ /* 0x000fe20000010000 */
[C-C-:B------:R-:W-:Y:S02]  /*44f0*/  LOP3.LUT R88, R13.reuse, 0x58, R2.reuse, 0xfe, !PT ;  /* 0x000000580d587812 */ /* 0x140fe400078efe02 */
[C-C-:B------:R-:W-:Y:S02]  /*4500*/  LOP3.LUT R87, R13.reuse, 0x5c, R2.reuse, 0xfe, !PT ;  /* 0x0000005c0d577812 */ /* 0x140fe400078efe02 */
[C-C-:B------:R-:W-:Y:S02]  /*4510*/  LOP3.LUT R86, R13.reuse, 0x60, R2.reuse, 0xfe, !PT ;  /* 0x000000600d567812 */ /* 0x140fe400078efe02 */
[C-C-:B------:R-:W-:Y:S02]  /*4520*/  LOP3.LUT R85, R13.reuse, 0x64, R2.reuse, 0xfe, !PT ;  /* 0x000000640d557812 */ /* 0x140fe400078efe02 */
[----:B------:R-:W-:-:S02]  /*4530*/  LOP3.LUT R84, R13, 0x68, R2, 0xfe, !PT ;  /* 0x000000680d547812 */ /* 0x000fc400078efe02 */
[C-C-:B------:R-:W-:Y:S02]  /*4540*/  LOP3.LUT R83, R13.reuse, 0x6c, R2.reuse, 0xfe, !PT ;  /* 0x0000006c0d537812 */ /* 0x140fe400078efe02 */
[C-C-:B------:R-:W-:Y:S02]  /*4550*/  LOP3.LUT R82, R13.reuse, 0x70, R2.reuse, 0xfe, !PT ;  /* 0x000000700d527812 */ /* 0x140fe400078efe02 */
[C-C-:B------:R-:W-:Y:S02]  /*4560*/  LOP3.LUT R81, R13.reuse, 0x74, R2.reuse, 0xfe, !PT ;  /* 0x000000740d517812 */ /* 0x140fe400078efe02 */
[C-C-:B------:R-:W-:Y:S02]  /*4570*/  LOP3.LUT R80, R13.reuse, 0x78, R2.reuse, 0xfe, !PT ;  /* 0x000000780d507812 */ /* 0x140fe400078efe02 */
[C-C-:B------:R-:W-:Y:S02]  /*4580*/  LOP3.LUT R79, R13.reuse, 0x7c, R2.reuse, 0xfe, !PT ;  /* 0x0000007c0d4f7812 */ /* 0x140fe400078efe02 */
[----:B------:R-:W-:-:S02]  /*4590*/  LOP3.LUT R78, R13, 0x80, R2, 0xfe, !PT ;  /* 0x000000800d4e7812 */ /* 0x000fc400078efe02 */
[C-C-:B------:R-:W-:Y:S01]  /*45a0*/  LOP3.LUT R77, R13.reuse, 0x84, R2.reuse, 0xfe, !PT ;  /* 0x000000840d4d7812 */ /* 0x140fe200078efe02 */
[----:B------:R-:W1:Y:S01]  /*45b0*/  LDS.64 R10, [R63] ;  /* 0x000000003f0a7984 */ /* 0x000e620000000a00 */
[C-C-:B------:R-:W-:Y:S02]  /*45c0*/  LOP3.LUT R76, R13.reuse, 0x88, R2.reuse, 0xfe, !PT ;  /* 0x000000880d4c7812 */ /* 0x140fe400078efe02 */
[C-C-:B0-----:R-:W-:Y:S01]  /*45d0*/  LOP3.LUT R75, R13.reuse, 0x8c, R2.reuse, 0xfe, !PT ;  /* 0x0000008c0d4b7812 */ /* 0x141fe200078efe02 */
[----:B------:R-:W0:Y:S01]  /*45e0*/  LDS.64 R14, [R64] ;  /* 0x00000000400e7984 */ /* 0x000e220000000a00 */
[C-C-:B------:R-:W-:Y:S02]  /*45f0*/  LOP3.LUT R74, R13.reuse, 0x90, R2.reuse, 0xfe, !PT ;  /* 0x000000900d4a7812 */ /* 0x140fe400078efe02 */
[C-C-:B------:R-:W-:Y:S01]  /*4600*/  LOP3.LUT R73, R13.reuse, 0x94, R2.reuse, 0xfe, !PT ;  /* 0x000000940d497812 */ /* 0x140fe200078efe02 */
[----:B------:R-:W2:Y:S01]  /*4610*/  LDS.64 R8, [R63+0x400] ;  /* 0x000400003f087984 */ /* 0x000ea20000000a00 */
[----:B------:R-:W-:-:S02]  /*4620*/  LOP3.LUT R72, R13, 0x98, R2, 0xfe, !PT ;  /* 0x000000980d487812 */ /* 0x000fc400078efe02 */
[C-C-:B------:R-:W-:Y:S01]  /*4630*/  LOP3.LUT R71, R13.reuse, 0x9c, R2.reuse, 0xfe, !PT ;  /* 0x0000009c0d477812 */ /* 0x140fe200078efe02 */
[----:B------:R-:W3:Y:S01]  /*4640*/  LDS.64 R6, [R64+0x400] ;  /* 0x0004000040067984 */ /* 0x000ee20000000a00 */
[C-C-:B------:R-:W-:Y:S02]  /*4650*/  LOP3.LUT R70, R13.reuse, 0xa0, R2.reuse, 0xfe, !PT ;  /* 0x000000a00d467812 */ /* 0x140fe400078efe02 */
[C-C-:B------:R-:W-:Y:S01]  /*4660*/  LOP3.LUT R69, R13.reuse, 0xa4, R2.reuse, 0xfe, !PT ;  /* 0x000000a40d457812 */ /* 0x140fe200078efe02 */
[----:B------:R-:W4:Y:S01]  /*4670*/  LDS.64 R4, [R63+0x800] ;  /* 0x000800003f047984 */ /* 0x000f220000000a00 */
        /* <DEDUP_REMOVED lines=9> */
[C-C-:B------:R-:W-:Y:S02]  /*4710*/  LOP3.LUT R48, R13.reuse, 0xcc, R2.reuse, 0xfe, !PT ;  /* 0x000000cc0d307812 */ /* 0x140fe400078efe02 */
[C-C-:B------:R-:W-:Y:S02]  /*4720*/  LOP3.LUT R47, R13.reuse, 0xd0, R2.reuse, 0xfe, !PT ;  /* 0x000000d00d2f7812 */ /* 0x140fe400078efe02 */
[C-C-:B------:R-:W-:Y:S01]  /*4730*/  LOP3.LUT R46, R13.reuse, 0xd4, R2.reuse, 0xfe, !PT ;  /* 0x000000d40d2e7812 */ /* 0x140fe200078efe02 */
[----:B-1----:R-:W-:Y:S01]  /*4740*/  @P2 STG.E.U16 [R18.64], R10 ;  /* 0x0000000a12002986 */ /* 0x002fe2000c101506 */
[C-C-:B------:R-:W-:Y:S02]  /*4750*/  LOP3.LUT R45, R13.reuse, 0xd8, R2.reuse, 0xfe, !PT ;  /* 0x000000d80d2d7812 */ /* 0x140fe400078efe02 */
[C-C-:B------:R-:W-:Y:S01]  /*4760*/  LOP3.LUT R44, R13.reuse, 0xdc, R2.reuse, 0xfe, !PT ;  /* 0x000000dc0d2c7812 */ /* 0x140fe200078efe02 */
[----:B------:R-:W-:Y:S01]  /*4770*/  LDS.64 R18, [R63+0x1000] ;  /* 0x001000003f127984 */ /* 0x000fe20000000a00 */
[----:B------:R-:W-:-:S02]  /*4780*/  LOP3.LUT R43, R13, 0xe0, R2, 0xfe, !PT ;  /* 0x000000e00d2b7812 */ /* 0x000fc400078efe02 */
[C-C-:B------:R-:W-:Y:S02]  /*4790*/  LOP3.LUT R41, R13.reuse, 0xe4, R2.reuse, 0xfe, !PT ;  /* 0x000000e40d297812 */ /* 0x140fe400078efe02 */
[C-C-:B------:R-:W-:Y:S02]  /*47a0*/  LOP3.LUT R40, R13.reuse, 0xe8, R2.reuse, 0xfe, !PT ;  /* 0x000000e80d287812 */ /* 0x140fe400078efe02 */
[C-C-:B------:R-:W-:Y:S02]  /*47b0*/  LOP3.LUT R39, R13.reuse, 0xec, R2.reuse, 0xfe, !PT ;  /* 0x000000ec0d277812 */ /* 0x140fe400078efe02 */
[C-C-:B------:R-:W-:Y:S02]  /*47c0*/  LOP3.LUT R38, R13.reuse, 0xf0, R2.reuse, 0xfe, !PT ;  /* 0x000000f00d267812 */ /* 0x140fe400078efe02 */
[C-C-:B------:R-:W-:Y:S02]  /*47d0*/  LOP3.LUT R34, R13.reuse, 0xf4, R2.reuse, 0xfe, !PT ;  /* 0x000000f40d227812 */ /* 0x140fe400078efe02 */
[----:B------:R-:W-:-:S02]  /*47e0*/  LOP3.LUT R0, R13, 0xf8, R2, 0xfe, !PT ;  /* 0x000000f80d007812 */ /* 0x000fc400078efe02 */
[----:B------:R-:W-:Y:S02]  /*47f0*/  LOP3.LUT R37, R13, 0xfc, R2, 0xfe, !PT ;  /* 0x000000fc0d257812 */ /* 0x000fe400078efe02 */
[----:B------:R-:W-:Y:S02]  /*4800*/  ISETP.LT.AND P1, PT, R3, c[0x0][0x17c], !P0 ;  /* 0x00005f0003007a0c */ /* 0x000fe40004721270 */
[C---:B------:R-:W-:Y:S01]  /*4810*/  LEA R20, P4, R21.reuse, R36, 0x1 ;  /* 0x0000002415147211 */ /* 0x040fe200078808ff */
[----:B------:R-:W1:Y:S01]  /*4820*/  LDS.64 R2, [R64+0x800] ;  /* 0x0008000040027984 */ /* 0x000e620000000a00 */
[----:B------:R-:W-:Y:S02]  /*4830*/  ISETP.LT.AND P5, PT, R22, c[0x0][0x17c], !P0 ;  /* 0x00005f0016007a0c */ /* 0x000fe400047a1270 */
[----:B------:R-:W-:Y:S02]  /*4840*/  LEA.HI.X.SX32 R21, R21, R35, 0x1, P4 ;  /* 0x0000002315157211 */ /* 0x000fe400020f0eff */
[----:B------:R-:W-:-:S02]  /*4850*/  ISETP.LT.AND P2, PT, R12, c[0x0][0x17c], !P0 ;  /* 0x00005f000c007a0c */ /* 0x000fc40004741270 */
[-C--:B------:R-:W-:Y:S01]  /*4860*/  LEA R22, P4, R17, R36.reuse, 0x1 ;  /* 0x0000002411167211 */ /* 0x080fe200078808ff */
[----:B------:R-:W5:Y:S01]  /*4870*/  LDS.64 R12, [R63+0xc00] ;  /* 0x000c00003f0c7984 */ /* 0x000f620000000a00 */
[-C--:B------:R-:W-:Y:S02]  /*4880*/  LEA R28, P6, R29, R36.reuse, 0x1 ;  /* 0x000000241d1c7211 */ /* 0x080fe400078c08ff */
[-C--:B------:R-:W-:Y:S01]  /*4890*/  LEA.HI.X.SX32 R23, R17, R35.reuse, 0x1, P4 ;  /* 0x0000002311177211 */ /* 0x080fe200020f0eff */
[----:B0-----:R0:W-:Y:S01]  /*48a0*/  @P1 STG.E.U16 [R20.64], R14 ;  /* 0x0000000e14001986 */ /* 0x0011e2000c101506 */
[----:B------:R-:W-:Y:S02]  /*48b0*/  ISETP.LT.AND P4, PT, R16, c[0x0][0x17c], !P0 ;  /* 0x00005f0010007a0c */ /* 0x000fe40004781270 */
[----:B------:R-:W-:Y:S01]  /*48c0*/  LEA R26, P1, R27, R36, 0x1 ;  /* 0x000000241b1a7211 */ /* 0x000fe200078208ff */
[----:B------:R-:W5:Y:S01]  /*48d0*/  LDS.64 R16, [R64+0xc00] ;  /* 0x000c000040107984 */ /* 0x000f620000000a00 */
[----:B------:R-:W-:-:S02]  /*48e0*/  LEA.HI.X.SX32 R29, R29, R35, 0x1, P6 ;  /* 0x000000231d1d7211 */ /* 0x000fc400030f0eff */
[----:B------:R-:W-:Y:S01]  /*48f0*/  LEA.HI.X.SX32 R27, R27, R35, 0x1, P1 ;  /* 0x000000231b1b7211 */ /* 0x000fe200008f0eff */
[----:B--2---:R-:W-:Y:S01]  /*4900*/  @P3 STG.E.U16 [R22.64], R8 ;  /* 0x0000000816003986 */ /* 0x004fe2000c101506 */
[----:B------:R-:W-:Y:S02]  /*4910*/  ISETP.LT.AND P3, PT, R25, c[0x0][0x17c], !P0 ;  /* 0x00005f0019007a0c */ /* 0x000fe40004761270 */
[----:B------:R-:W-:Y:S01]  /*4920*/  ISETP.LT.AND P1, PT, R24, c[0x0][0x17c], !P0 ;  /* 0x00005f0018007a0c */ /* 0x000fe20004721270 */
[----:B------:R-:W-:Y:S01]  /*4930*/  LDS.64 R20, [R63+0x1400] ;  /* 0x001400003f147984 */ /* 0x000fe20000000a00 */
[-C--:B------:R-:W-:Y:S02]  /*4940*/  LEA R54, P6, R56, R36.reuse, 0x1 ;  /* 0x0000002438367211 */ /* 0x080fe400078c08ff */
[----:B0-----:R-:W-:Y:S01]  /*4950*/  PRMT R14, R14, 0x7632, R14 ;  /* 0x000076320e0e7816 */ /* 0x001fe2000000000e */
[----:B------:R-:W0:Y:S04]  /*4960*/  LDS.64 R24, [R64+0x1000] ;  /* 0x0010000040187984 */ /* 0x000e280000000a00 */
[----:B---3--:R2:W-:Y:S01]  /*4970*/  @P2 STG.E.U16 [R26.64], R6 ;  /* 0x000000061a002986 */ /* 0x0085e2000c101506 */
[----:B------:R-:W-:-:S03]  /*4980*/  LEA R30, P2, R31, R36, 0x1 ;  /* 0x000000241f1e7211 */ /* 0x000fc600078408ff */
[----:B----4-:R-:W-:Y:S01]  /*4990*/  @P4 STG.E.U16 [R28.64], R4 ;  /* 0x000000041c004986 */ /* 0x010fe2000c101506 */
[----:B------:R-:W-:Y:S02]  /*49a0*/  LEA.HI.X.SX32 R31, R31, R35, 0x1, P2 ;  /* 0x000000231f1f7211 */ /* 0x000fe400010f0eff */
[----:B------:R-:W-:Y:S01]  /*49b0*/  ISETP.LT.AND P2, PT, R32, c[0x0][0x17c], !P0 ;  /* 0x00005f0020007a0c */ /* 0x000fe20004741270 */
[----:B------:R-:W3:Y:S01]  /*49c0*/  LDS.64 R22, [R64+0x1400] ;  /* 0x0014000040167984 */ /* 0x000ee20000000a00 */
[----:B------:R-:W-:-:S03]  /*49d0*/  LEA R32, P4, R33, R36, 0x1 ;  /* 0x0000002421207211 */ /* 0x000fc600078808ff */
[----:B-1----:R1:W-:Y:S01]  /*49e0*/  @P3 STG.E.U16 [R30.64], R2 ;  /* 0x000000021e003986 */ /* 0x0023e2000c101506 */
[-C--:B------:R-:W-:Y:S02]  /*49f0*/  LEA.HI.X.SX32 R33, R33, R35.reuse, 0x1, P4 ;  /* 0x0000002321217211 */ /* 0x080fe400020f0eff */
[----:B------:R-:W-:Y:S01]  /*4a00*/  ISETP.LT.AND P3, PT, R57, c[0x0][0x17c], !P0 ;  /* 0x00005f0039007a0c */ /* 0x000fe20004761270 */
[----:B------:R-:W-:Y:S01]  /*4a10*/  IMAD R57, R42, 0x20, R55 ;  /* 0x000000202a397824 */ /* 0x000fe200078e0237 */
[-C--:B------:R-:W-:Y:S01]  /*4a20*/  LEA.HI.X.SX32 R55, R56, R35.reuse, 0x1, P6 ;  /* 0x0000002338377211 */ /* 0x080fe200030f0eff */
[----:B-----5:R-:W-:Y:S01]  /*4a30*/  @P1 STG.E.U16 [R32.64], R12 ;  /* 0x0000000c20001986 */ /* 0x020fe2000c101506 */
[----:B------:R-:W-:Y:S01]  /*4a40*/  ISETP.LT.AND P1, PT, R59, c[0x0][0x17c], !P0 ;  /* 0x00005f003b007a0c */ /* 0x000fe20004721270 */
[----:B------:R-:W-:Y:S01]  /*4a50*/  IMAD R59, R42, 0x4, R57 ;  /* 0x000000042a3b7824 */ /* 0x000fe200078e0239 */
[C---:B------:R-:W-:Y:S01]  /*4a60*/  LEA R56, P6, R57.reuse, R36, 0x1 ;  /* 0x0000002439387211 */ /* 0x040fe200078c08ff */
[----:B------:R-:W4:Y:S01]  /*4a70*/  LDS.64 R26, [R63+0x1800] ;  /* 0x001800003f1a7984 */ /* 0x000f220000000a00 */
[----:B------:R-:W-:Y:S01]  /*4a80*/  ISETP.LT.AND P4, PT, R60, c[0x0][0x17c], !P0 ;  /* 0x00005f003c007a0c */ /* 0x000fe20004781270 */
[----:B------:R-:W-:Y:S01]  /*4a90*/  IMAD R61, R42, 0x4, R59 ;  /* 0x000000042a3d7824 */ /* 0x000fe200078e023b */
[----:B------:R-:W-:Y:S01]  /*4aa0*/  LEA.HI.X.SX32 R57, R57, R35, 0x1, P6 ;  /* 0x0000002339397211 */ /* 0x000fe200030f0eff */
[----:B------:R5:W-:Y:S01]  /*4ab0*/  @P2 STG.E.U16 [R54.64], R16 ;  /* 0x0000001036002986 */ /* 0x000be2000c101506 */
[----:B------:R-:W-:-:S02]  /*4ac0*/  ISETP.LT.AND P2, PT, R58, c[0x0][0x17c], !P0 ;  /* 0x00005f003a007a0c */ /* 0x000fc40004741270 */
[CC--:B------:R-:W-:Y:S01]  /*4ad0*/  LEA R58, P6, R59.reuse, R36.reuse, 0x1 ;  /* 0x000000243b3a7211 */ /* 0x0c0fe200078c08ff */
[----:B------:R-:W4:Y:S01]  /*4ae0*/  LDS.64 R28, [R64+0x1800] ;  /* 0x00180000401c7984 */ /* 0x000f220000000a00 */
[----:B--2---:R-:W-:Y:S02]  /*4af0*/  PRMT R6, R6, 0x7632, R6 ;  /* 0x0000763206067816 */ /* 0x004fe40000000006 */
[-C--:B------:R-:W-:Y:S01]  /*4b00*/  LEA.HI.X.SX32 R59, R59, R35.reuse, 0x1, P6 ;  /* 0x000000233b3b7211 */ /* 0x080fe200030f0eff */
[----:B------:R2:W4:Y:S01]  /*4b10*/  LDS.64 R30, [R63+0x1c00] ;  /* 0x001c00003f1e7984 */ /* 0x0005220000000a00 */
[C---:B------:R-:W-:Y:S02]  /*4b20*/  LEA R60, P6, R61.reuse, R36, 0x1 ;  /* 0x000000243d3c7211 */ /* 0x040fe400078c08ff */
[----:B-1----:R-:W-:Y:S01]  /*4b30*/  PRMT R2, R2, 0x7632, R2 ;  /* 0x0000763202027816 */ /* 0x002fe20000000002 */
[----:B------:R-:W1:Y:S01]  /*4b40*/  LDS.64 R32, [R64+0x1c00] ;  /* 0x001c000040207984 */ /* 0x000e620000000a00 */
[----:B-----5:R-:W-:Y:S01]  /*4b50*/  IMAD R55, R42, 0x4, R61 ;  /* 0x000000042a377824 */ /* 0x020fe200078e023d */
[----:B------:R-:W-:-:S02]  /*4b60*/  LEA.HI.X.SX32 R61, R61, R35, 0x1, P6 ;  /* 0x000000233d3d7211 */ /* 0x000fc400030f0eff */
[----:B------:R5:W-:Y:S01]  /*4b70*/  @P5 STG.E.U16 [R56.64], R18 ;  /* 0x0000001238005986 */ /* 0x000be2000c101506 */
[----:B--2---:R-:W-:Y:S01]  /*4b80*/  IMAD R63, R42, 0x4, R55 ;  /* 0x000000042a3f7824 */ /* 0x004fe200078e0237 */
[CC--:B------:R-:W-:Y:S02]  /*4b90*/  LEA R54, P6, R55.reuse, R36.reuse, 0x1 ;  /* 0x0000002437367211 */ /* 0x0c0fe400078c08ff */
[----:B0-----:R0:W-:Y:S01]  /*4ba0*/  @P4 STG.E.U16 [R58.64], R24 ;  /* 0x000000183a004986 */ /* 0x0011e2000c101506 */
[----:B------:R-:W-:Y:S02]  /*4bb0*/  ISETP.LT.AND P5, PT, R96, c[0x0][0x17c], !P0 ;  /* 0x00005f0060007a0c */ /* 0x000fe400047a1270 */
[----:B------:R-:W-:Y:S01]  /*4bc0*/  LEA.HI.X.SX32 R55, R55, R35, 0x1, P6 ;  /* 0x0000002337377211 */ /* 0x000fe200030f0eff */
[----:B------:R2:W-:Y:S01]  /*4bd0*/  @P3 STG.E.U16 [R60.64], R20 ;  /* 0x000000143c003986 */ /* 0x0005e2000c101506 */
[----:B------:R-:W-:Y:S01]  /*4be0*/  ISETP.LT.AND P3, PT, R65, c[0x0][0x17c], !P0 ;  /* 0x00005f0041007a0c */ /* 0x000fe20004761270 */
[----:B------:R-:W-:Y:S01]  /*4bf0*/  IMAD R65, R42, 0x4, R63 ;  /* 0x000000042a417824 */ /* 0x000fe200078e023f */
[----:B------:R-:W-:Y:S01]  /*4c00*/  ISETP.LT.AND P4, PT, R95, c[0x0][0x17c], !P0 ;  /* 0x00005f005f007a0c */ /* 0x000fe20004781270 */
[----:B---3--:R3:W-:Y:S01]  /*4c10*/  @P1 STG.E.U16 [R54.64], R22 ;  /* 0x0000001636001986 */ /* 0x0087e2000c101506 */
[----:B-----5:R-:W-:-:S02]  /*4c20*/  LEA R56, P6, R63, R36, 0x1 ;  /* 0x000000243f387211 */ /* 0x020fc400078c08ff */
[----:B------:R-:W-:Y:S02]  /*4c30*/  ISETP.LT.AND P1, PT, R94, c[0x0][0x17c], !P0 ;  /* 0x00005f005e007a0c */ /* 0x000fe40004721270 */
[-C--:B------:R-:W-:Y:S01]  /*4c40*/  LEA.HI.X.SX32 R57, R63, R35.reuse, 0x1, P6 ;  /* 0x000000233f397211 */ /* 0x080fe200030f0eff */
[----:B------:R-:W-:Y:S01]  /*4c50*/  IMAD R63, R42, 0x4, R65 ;  /* 0x000000042a3f7824 */ /* 0x000fe200078e0241 */
[CC--:B0-----:R-:W-:Y:S02]  /*4c60*/  LEA R58, P6, R65.reuse, R36.reuse, 0x1 ;  /* 0x00000024413a7211 */ /* 0x0c1fe400078c08ff */
[----:B------:R-:W-:Y:S01]  /*4c70*/  PRMT R16, R16, 0x7632, R16 ;  /* 0x0000763210107816 */ /* 0x000fe20000000010 */
[----:B----4-:R0:W-:Y:S01]  /*4c80*/  @P2 STG.E.U16 [R56.64], R26 ;  /* 0x0000001a38002986 */ /* 0x0101e2000c101506 */
[----:B------:R-:W-:Y:S01]  /*4c90*/  LEA.HI.X.SX32 R59, R65, R35, 0x1, P6 ;  /* 0x00000023413b7211 */ /* 0x000fe200030f0eff */
[----:B------:R-:W-:Y:S01]  /*4ca0*/  IMAD R65, R42, 0x4, R63 ;  /* 0x000000042a417824 */ /* 0x000fe200078e023f */
[----:B--2---:R-:W-:-:S02]  /*4cb0*/  LEA R60, P6, R63, R36, 0x1 ;  /* 0x000000243f3c7211 */ /* 0x004fc400078c08ff */
[----:B------:R-:W-:Y:S01]  /*4cc0*/  ISETP.LT.AND P2, PT, R93, c[0x0][0x17c], !P0 ;  /* 0x00005f005d007a0c */ /* 0x000fe20004741270 */
[----:B------:R2:W-:Y:S01]  /*4cd0*/  @P5 STG.E.U16 [R58.64], R28 ;  /* 0x0000001c3a005986 */ /* 0x0005e2000c101506 */
[-C--:B------:R-:W-:Y:S01]  /*4ce0*/  LEA.HI.X.SX32 R61, R63, R35.reuse, 0x1, P6 ;  /* 0x000000233f3d7211 */ /* 0x080fe200030f0eff */
[----:B------:R-:W-:Y:S01]  /*4cf0*/  IMAD R63, R42, 0x4, R65 ;  /* 0x000000042a3f7824 */ /* 0x000fe200078e0241 */
[CC--:B---3--:R-:W-:Y:S02]  /*4d00*/  LEA R54, P6, R65.reuse, R36.reuse, 0x1 ;  /* 0x0000002441367211 */ /* 0x0c8fe400078c08ff */
[----:B------:R-:W-:Y:S01]  /*4d10*/  ISETP.LT.AND P5, PT, R92, c[0x0][0x17c], !P0 ;  /* 0x00005f005c007a0c */ /* 0x000fe200047a1270 */
[----:B------:R3:W-:Y:S01]  /*4d20*/  @P4 STG.E.U16 [R60.64], R30 ;  /* 0x0000001e3c004986 */ /* 0x0007e2000c101506 */
[----:B------:R-:W-:Y:S01]  /*4d30*/  LEA.HI.X.SX32 R55, R65, R35, 0x1, P6 ;  /* 0x0000002341377211 */ /* 0x000fe200030f0eff */
[----:B------:R-:W-:Y:S01]  /*4d40*/  IMAD R65, R42, 0x4, R63 ;  /* 0x000000042a417824 */ /* 0x000fe200078e023f */
[----:B0-----:R-:W-:-:S02]  /*4d50*/  LEA R56, P6, R63, R36, 0x1 ;  /* 0x000000243f387211 */ /* 0x001fc400078c08ff */
[----:B------:R-:W-:Y:S01]  /*4d60*/  ISETP.LT.AND P4, PT, R91, c[0x0][0x17c], !P0 ;  /* 0x00005f005b007a0c */ /* 0x000fe20004781270 */
[----:B-1----:R0:W-:Y:S01]  /*4d70*/  @P3 STG.E.U16 [R54.64], R32 ;  /* 0x0000002036003986 */ /* 0x0021e2000c101506 */
[-C--:B------:R-:W-:Y:S01]  /*4d80*/  LEA.HI.X.SX32 R57, R63, R35.reuse, 0x1, P6 ;  /* 0x000000233f397211 */ /* 0x080fe200030f0eff */
[----:B------:R-:W-:Y:S01]  /*4d90*/  IMAD R63, R42, 0x4, R65 ;  /* 0x000000042a3f7824 */ /* 0x000fe200078e0241 */
[CC--:B--2---:R-:W-:Y:S02]  /*4da0*/  LEA R58, P6, R65.reuse, R36.reuse, 0x1 ;  /* 0x00000024413a7211 */ /* 0x0c4fe400078c08ff */
[----:B------:R-:W-:Y:S02]  /*4db0*/  PRMT R28, R10, 0x7632, R28 ;  /* 0x000076320a1c7816 */ /* 0x000fe4000000001c */
[-C--:B------:R-:W-:Y:S02]  /*4dc0*/  LEA.HI.X.SX32 R59, R65, R35.reuse, 0x1, P6 ;  /* 0x00000023413b7211 */ /* 0x080fe400030f0eff */
[CC--:B---3--:R-:W-:Y:S01]  /*4dd0*/  LEA R60, P6, R63.reuse, R36.reuse, 0x1 ;  /* 0x000000243f3c7211 */ /* 0x0c8fe200078c08ff */
[----:B------:R1:W-:Y:S01]  /*4de0*/  @P1 STG.E.U16 [R56.64], R28 ;  /* 0x0000001c38001986 */ /* 0x0003e2000c101506 */
[----:B------:R-:W-:Y:S01]  /*4df0*/  PRMT R30, R8, 0x7632, R30 ;  /* 0x00007632081e7816 */ /* 0x000fe2000000001e */
[----:B0-----:R-:W-:Y:S01]  /*4e00*/  IMAD R55, R42, 0x4, R63 ;  /* 0x000000042a377824 */ /* 0x001fe200078e023f */
[----:B------:R-:W-:Y:S01]  /*4e10*/  LEA.HI.X.SX32 R61, R63, R35, 0x1, P6 ;  /* 0x000000233f3d7211 */ /* 0x000fe200030f0eff */
[----:B------:R0:W-:Y:S01]  /*4e20*/  @P2 STG.E.U16 [R58.64], R14 ;  /* 0x0000000e3a002986 */ /* 0x0001e2000c101506 */
[----:B------:R-:W-:Y:S01]  /*4e30*/  ISETP.LT.AND P3, PT, R90, c[0x0][0x17c], !P0 ;  /* 0x00005f005a007a0c */ /* 0x000fe20004761270 */
[----:B------:R-:W-:Y:S01]  /*4e40*/  IMAD R63, R42, 0x4, R55 ;  /* 0x000000042a3f7824 */ /* 0x000fe200078e0237 */
[----:B------:R-:W-:Y:S01]  /*4e50*/  LEA R54, P6, R55, R36, 0x1 ;  /* 0x0000002437367211 */ /* 0x000fe200078c08ff */
[----:B------:R2:W-:Y:S01]  /*4e60*/  @P5 STG.E.U16 [R60.64], R30 ;  /* 0x0000001e3c005986 */ /* 0x0005e2000c101506 */
[----:B------:R-:W-:-:S02]  /*4e70*/  ISETP.LT.AND P1, PT, R89, c[0x0][0x17c], !P0 ;  /* 0x00005f0059007a0c */ /* 0x000fc40004721270 */
[-C--:B------:R-:W-:Y:S02]  /*4e80*/  LEA.HI.X.SX32 R55, R55, R35.reuse, 0x1, P6 ;  /* 0x0000002337377211 */ /* 0x080fe400030f0eff */
[CC--:B-1----:R-:W-:Y:S02]  /*4e90*/  LEA R56, P6, R63.reuse, R36.reuse, 0x1 ;  /* 0x000000243f387211 */ /* 0x0c2fe400078c08ff */
[----:B------:R-:W-:Y:S01]  /*4ea0*/  PRMT R28, R4, 0x7632, R28 ;  /* 0x00007632041c7816 */ /* 0x000fe2000000001c */
[----:B0-----:R-:W-:Y:S01]  /*4eb0*/  IMAD R59, R42, 0x4, R63 ;  /* 0x000000042a3b7824 */ /* 0x001fe200078e023f */
[-C--:B------:R-:W-:Y:S01]  /*4ec0*/  LEA.HI.X.SX32 R57, R63, R35.reuse, 0x1, P6 ;  /* 0x000000233f397211 */ /* 0x080fe200030f0eff */
[----:B------:R0:W-:Y:S01]  /*4ed0*/  @P4 STG.E.U16 [R54.64], R6 ;  /* 0x0000000636004986 */ /* 0x0001e2000c101506 */
[----:B------:R-:W-:Y:S01]  /*4ee0*/  ISETP.LT.AND P2, PT, R88, c[0x0][0x17c], !P0 ;  /* 0x00005f0058007a0c */ /* 0x000fe20004741270 */
[C---:B--2---:R-:W-:Y:S01]  /*4ef0*/  IMAD R61, R42.reuse, 0x4, R59 ;  /* 0x000000042a3d7824 */ /* 0x044fe200078e023b */
[----:B------:R-:W-:Y:S01]  /*4f00*/  LEA R58, P6, R59, R36, 0x1 ;  /* 0x000000243b3a7211 */ /* 0x000fe200078c08ff */
[----:B------:R1:W-:Y:S01]  /*4f10*/  @P3 STG.E.U16 [R56.64], R28 ;  /* 0x0000001c38003986 */ /* 0x0003e2000c101506 */
[----:B------:R-:W-:Y:S01]  /*4f20*/  ISETP.LT.AND P5, PT, R87, c[0x0][0x17c], !P0 ;  /* 0x00005f0057007a0c */ /* 0x000fe200047a1270 */
[----:B------:R-:W-:Y:S01]  /*4f30*/  IMAD R63, R42, 0x4, R61 ;  /* 0x000000042a3f7824 */ /* 0x000fe200078e023d */
[----:B------:R-:W-:-:S02]  /*4f40*/  LEA.HI.X.SX32 R59, R59, R35, 0x1, P6 ;  /* 0x000000233b3b7211 */ /* 0x000fc400030f0eff */
[CC--:B------:R-:W-:Y:S02]  /*4f50*/  LEA R60, P6, R61.reuse, R36.reuse, 0x1 ;  /* 0x000000243d3c7211 */ /* 0x0c0fe400078c08ff */
[----:B------:R-:W-:Y:S01]  /*4f60*/  ISETP.LT.AND P4, PT, R86, c[0x0][0x17c], !P0 ;  /* 0x00005f0056007a0c */ /* 0x000fe20004781270 */
[----:B------:R2:W-:Y:S01]  /*4f70*/  @P1 STG.E.U16 [R58.64], R2 ;  /* 0x000000023a001986 */ /* 0x0005e2000c101506 */
[-C--:B------:R-:W-:Y:S02]  /*4f80*/  LEA.HI.X.SX32 R61, R61, R35.reuse, 0x1, P6 ;  /* 0x000000233d3d7211 */ /* 0x080fe400030f0eff */
[C---:B0-----:R-:W-:Y:S01]  /*4f90*/  LEA R54, P6, R63.reuse, R36, 0x1 ;  /* 0x000000243f367211 */ /* 0x041fe200078c08ff */
[----:B-1----:R-:W-:Y:S01]  /*4fa0*/  IMAD R57, R42, 0x4, R63 ;  /* 0x000000042a397824 */ /* 0x002fe200078e023f */
[----:B------:R-:W-:Y:S02]  /*4fb0*/  PRMT R30, R12, 0x7632, R30 ;  /* 0x000076320c1e7816 */ /* 0x000fe4000000001e */
[----:B------:R-:W-:-:S02]  /*4fc0*/  LEA.HI.X.SX32 R55, R63, R35, 0x1, P6 ;  /* 0x000000233f377211 */ /* 0x000fc400030f0eff */
[CC--:B------:R-:W-:Y:S01]  /*4fd0*/  LEA R56, P6, R57.reuse, R36.reuse, 0x1 ;  /* 0x0000002439387211 */ /* 0x0c0fe200078c08ff */
[----:B------:R0:W-:Y:S01]  /*4fe0*/  @P2 STG.E.U16 [R60.64], R30 ;  /* 0x0000001e3c002986 */ /* 0x0001e2000c101506 */
[----:B------:R-:W-:Y:S01]  /*4ff0*/  PRMT R28, R18, 0x7632, R28 ;  /* 0x00007632121c7816 */ /* 0x000fe2000000001c */
[C---:B--2---:R-:W-:Y:S01]  /*5000*/  IMAD R59, R42.reuse, 0x4, R57 ;  /* 0x000000042a3b7824 */ /* 0x044fe200078e0239 */
        /* <DEDUP_REMOVED lines=8> */
[-C--:B0-----:R-:W-:Y:S02]  /*5090*/  LEA R60, P6, R63, R36.reuse, 0x1 ;  /* 0x000000243f3c7211 */ /* 0x081fe400078c08ff */
[----:B------:R-:W-:Y:S01]  /*50a0*/  ISETP.LT.AND P2, PT, R83, c[0x0][0x17c], !P0 ;  /* 0x00005f0053007a0c */ /* 0x000fe20004741270 */
[----:B-1----:R-:W-:Y:S01]  /*50b0*/  IMAD R55, R42, 0x4, R63 ;  /* 0x000000042a377824 */ /* 0x002fe200078e023f */
[----:B------:R-:W-:Y:S02]  /*50c0*/  LEA.HI.X.SX32 R61, R63, R35, 0x1, P6 ;  /* 0x000000233f3d7211 */ /* 0x000fe400030f0eff */
[----:B------:R-:W-:Y:S01]  /*50d0*/  PRMT R24, R24, 0x7632, R24 ;  /* 0x0000763218187816 */ /* 0x000fe20000000018 */
[----:B--2---:R-:W-:Y:S01]  /*50e0*/  IMAD R57, R42, 0x4, R55 ;  /* 0x000000042a397824 */ /* 0x004fe200078e0237 */
[----:B------:R-:W-:-:S02]  /*50f0*/  LEA R54, P6, R55, R36, 0x1 ;  /* 0x0000002437367211 */ /* 0x000fc400078c08ff */
[----:B------:R-:W-:Y:S01]  /*5100*/  PRMT R30, R20, 0x7632, R30 ;  /* 0x00007632141e7816 */ /* 0x000fe2000000001e */
[----:B------:R-:W-:Y:S01]  /*5110*/  IMAD R63, R42, 0x4, R57 ;  /* 0x000000042a3f7824 */ /* 0x000fe200078e0239 */
[-C--:B------:R-:W-:Y:S01]  /*5120*/  LEA.HI.X.SX32 R55, R55, R35.reuse, 0x1, P6 ;  /* 0x0000002337377211 */ /* 0x080fe200030f0eff */
[----:B------:R0:W-:Y:S01]  /*5130*/  @P3 STG.E.U16 [R58.64], R24 ;  /* 0x000000183a003986 */ /* 0x0001e2000c101506 */
[C---:B------:R-:W-:Y:S02]  /*5140*/  LEA R56, P6, R57.reuse, R36, 0x1 ;  /* 0x0000002439387211 */ /* 0x040fe400078c08ff */
[----:B------:R-:W-:Y:S01]  /*5150*/  PRMT R22, R22, 0x7632, R22 ;  /* 0x0000763216167816 */ /* 0x000fe20000000016 */
[----:B------:R1:W-:Y:S01]  /*5160*/  @P1 STG.E.U16 [R60.64], R30 ;  /* 0x0000001e3c001986 */ /* 0x0003e2000c101506 */
[----:B------:R-:W-:Y:S02]  /*5170*/  LEA.HI.X.SX32 R57, R57, R35, 0x1, P6 ;  /* 0x0000002339397211 */ /* 0x000fe400030f0eff */
[----:B------:R-:W-:Y:S01]  /*5180*/  ISETP.LT.AND P5, PT, R82, c[0x0][0x17c], !P0 ;  /* 0x00005f0052007a0c */ /* 0x000fe200047a1270 */
[----:B------:R2:W-:Y:S01]  /*5190*/  @P2 STG.E.U16 [R54.64], R22 ;  /* 0x0000001636002986 */ /* 0x0005e2000c101506 */
[----:B------:R-:W-:-:S02]  /*51a0*/  ISETP.LT.AND P4, PT, R81, c[0x0][0x17c], !P0 ;  /* 0x00005f0051007a0c */ /* 0x000fc40004781270 */
[----:B------:R-:W-:Y:S02]  /*51b0*/  PRMT R28, R26, 0x7632, R28 ;  /* 0x000076321a1c7816 */ /* 0x000fe4000000001c */
[CC--:B0-----:R-:W-:Y:S02]  /*51c0*/  LEA R58, P6, R63.reuse, R36.reuse, 0x1 ;  /* 0x000000243f3a7211 */ /* 0x0c1fe400078c08ff */
[----:B------:R-:W-:Y:S01]  /*51d0*/  PRMT R2, R28, 0x7632, R2 ;  /* 0x000076321c027816 */ /* 0x000fe20000000002 */
[----:B-1----:R-:W-:Y:S01]  /*51e0*/  IMAD R61, R42, 0x4, R63 ;  /* 0x000000042a3d7824 */ /* 0x002fe200078e023f */
[-C--:B------:R-:W-:Y:S02]  /*51f0*/  LEA.HI.X.SX32 R59, R63, R35.reuse, 0x1, P6 ;  /* 0x000000233f3b7211 */ /* 0x080fe400030f0eff */
[----:B------:R-:W-:Y:S01]  /*5200*/  ISETP.LT.AND P3, PT, R80, c[0x0][0x17c], !P0 ;  /* 0x00005f0050007a0c */ /* 0x000fe20004761270 */
[C---:B--2---:R-:W-:Y:S01]  /*5210*/  IMAD R55, R42.reuse, 0x4, R61 ;  /* 0x000000042a377824 */ /* 0x044fe200078e023d */
[-C--:B------:R-:W-:Y:S01]  /*5220*/  LEA R60, P6, R61, R36.reuse, 0x1 ;  /* 0x000000243d3c7211 */ /* 0x080fe200078c08ff */
[----:B------:R0:W-:Y:S01]  /*5230*/  @P5 STG.E.U16 [R56.64], R28 ;  /* 0x0000001c38005986 */ /* 0x0001e2000c101506 */
[----:B------:R-:W-:Y:S01]  /*5240*/  ISETP.LT.AND P1, PT, R79, c[0x0][0x17c], !P0 ;  /* 0x00005f004f007a0c */ /* 0x000fe20004721270 */
[----:B------:R-:W-:Y:S01]  /*5250*/  IMAD R63, R42, 0x4, R55 ;  /* 0x000000042a3f7824 */ /* 0x000fe200078e0237 */
[----:B------:R-:W-:Y:S01]  /*5260*/  LEA.HI.X.SX32 R61, R61, R35, 0x1, P6 ;  /* 0x000000233d3d7211 */ /* 0x000fe200030f0eff */
[----:B------:R1:W-:Y:S01]  /*5270*/  @P4 STG.E.U16 [R58.64], R2 ;  /* 0x000000023a004986 */ /* 0x0003e2000c101506 */
[----:B------:R-:W-:-:S02]  /*5280*/  LEA R54, P6, R55, R36, 0x1 ;  /* 0x0000002437367211 */ /* 0x000fc400078c08ff */
[----:B------:R-:W-:Y:S02]  /*5290*/  PRMT R30, R30, 0x7632, R30 ;  /* 0x000076321e1e7816 */ /* 0x000fe4000000001e */
[-C--:B------:R-:W-:Y:S02]  /*52a0*/  LEA.HI.X.SX32 R55, R55, R35.reuse, 0x1, P6 ;  /* 0x0000002337377211 */ /* 0x080fe400030f0eff */
[----:B------:R-:W-:Y:S01]  /*52b0*/  ISETP.LT.AND P2, PT, R78, c[0x0][0x17c], !P0 ;  /* 0x00005f004e007a0c */ /* 0x000fe20004741270 */
[----:B------:R2:W-:Y:S01]  /*52c0*/  @P3 STG.E.U16 [R60.64], R30 ;  /* 0x0000001e3c003986 */ /* 0x0005e2000c101506 */
[C---:B0-----:R-:W-:Y:S02]  /*52d0*/  LEA R56, P6, R63.reuse, R36, 0x1 ;  /* 0x000000243f387211 */ /* 0x041fe400078c08ff */
[----:B------:R-:W-:Y:S01]  /*52e0*/  PRMT R32, R32, 0x7632, R32 ;  /* 0x0000763220207816 */ /* 0x000fe20000000020 */
[----:B-1----:R-:W-:Y:S01]  /*52f0*/  IMAD R59, R42, 0x4, R63 ;  /* 0x000000042a3b7824 */ /* 0x002fe200078e023f */
[----:B------:R-:W-:-:S02]  /*5300*/  LEA.HI.X.SX32 R57, R63, R35, 0x1, P6 ;  /* 0x000000233f397211 */ /* 0x000fc400030f0eff */
[----:B------:R-:W-:Y:S01]  /*5310*/  ISETP.LT.AND P5, PT, R77, c[0x0][0x17c], !P0 ;  /* 0x00005f004d007a0c */ /* 0x000fe200047a1270 */
[----:B------:R-:W-:Y:S01]  /*5320*/  IMAD R63, R42, 0x4, R59 ;  /* 0x000000042a3f7824 */ /* 0x000fe200078e023b */
[CC--:B------:R-:W-:Y:S01]  /*5330*/  LEA R58, P6, R59.reuse, R36.reuse, 0x1 ;  /* 0x000000243b3a7211 */ /* 0x0c0fe200078c08ff */
[----:B------:R0:W-:Y:S01]  /*5340*/  @P1 STG.E.U16 [R54.64], R32 ;  /* 0x0000002036001986 */ /* 0x0001e2000c101506 */
[----:B------:R-:W-:Y:S01]  /*5350*/  ISETP.LT.AND P4, PT, R76, c[0x0][0x17c], !P0 ;  /* 0x00005f004c007a0c */ /* 0x000fe20004781270 */
[----:B------:R-:W-:Y:S01]  /*5360*/  IMAD R65, R42, 0x4, R63 ;  /* 0x000000042a417824 */ /* 0x000fe200078e023f */
[----:B------:R-:W-:Y:S01]  /*5370*/  LEA.HI.X.SX32 R59, R59, R35, 0x1, P6 ;  /* 0x000000233b3b7211 */ /* 0x000fe200030f0eff */
[----:B------:R1:W-:Y:S01]  /*5380*/  @P2 STG.E.U16 [R56.64], R11 ;  /* 0x0000000b38002986 */ /* 0x0003e2000c101506 */
[----:B--2---:R-:W-:Y:S02]  /*5390*/  LEA R60, P6, R63, R36, 0x1 ;  /* 0x000000243f3c7211 */ /* 0x004fe400078c08ff */
[----:B------:R-:W-:-:S02]  /*53a0*/  ISETP.LT.AND P3, PT, R75, c[0x0][0x17c], !P0 ;  /* 0x00005f004b007a0c */ /* 0x000fc40004761270 */
[-C--:B------:R-:W-:Y:S01]  /*53b0*/  LEA.HI.X.SX32 R61, R63, R35.reuse, 0x1, P6 ;  /* 0x000000233f3d7211 */ /* 0x080fe200030f0eff */
[----:B------:R-:W-:Y:S01]  /*53c0*/  IMAD R63, R42, 0x4, R65 ;  /* 0x000000042a3f7824 */ /* 0x000fe200078e0241 */
[----:B------:R2:W-:Y:S01]  /*53d0*/  @P5 STG.E.U16 [R58.64], R15 ;  /* 0x0000000f3a005986 */ /* 0x0005e2000c101506 */
[CC--:B0-----:R-:W-:Y:S02]  /*53e0*/  LEA R54, P6, R65.reuse, R36.reuse, 0x1 ;  /* 0x0000002441367211 */ /* 0x0c1fe400078c08ff */
[----:B------:R-:W-:Y:S01]  /*53f0*/  ISETP.LT.AND P1, PT, R74, c[0x0][0x17c], !P0 ;  /* 0x00005f004a007a0c */ /* 0x000fe20004721270 */
[----:B------:R0:W-:Y:S01]  /*5400*/  @P4 STG.E.U16 [R60.64], R9 ;  /* 0x000000093c004986 */ /* 0x0001e2000c101506 */
[-C--:B------:R-:W-:Y:S01]  /*5410*/  LEA.HI.X.SX32 R55, R65, R35.reuse, 0x1, P6 ;  /* 0x0000002341377211 */ /* 0x080fe200030f0eff */
[C---:B------:R-:W-:Y:S01]  /*5420*/  IMAD R65, R42.reuse, 0x4, R63 ;  /* 0x000000042a417824 */ /* 0x040fe200078e023f */
[-C--:B-1----:R-:W-:Y:S02]  /*5430*/  LEA R56, P6, R63, R36.reuse, 0x1 ;  /* 0x000000243f387211 */ /* 0x082fe400078c08ff */
[----:B------:R-:W-:Y:S01]  /*5440*/  ISETP.LT.AND P2, PT, R73, c[0x0][0x17c], !P0 ;  /* 0x00005f0049007a0c */ /* 0x000fe20004741270 */
[----:B------:R1:W-:Y:S01]  /*5450*/  @P3 STG.E.U16 [R54.64], R7 ;  /* 0x0000000736003986 */ /* 0x0003e2000c101506 */
[----:B------:R-:W-:Y:S01]  /*5460*/  LEA.HI.X.SX32 R57, R63, R35, 0x1, P6 ;  /* 0x000000233f397211 */ /* 0x000fe200030f0eff */
[----:B------:R-:W-:Y:S01]  /*5470*/  IMAD R63, R42, 0x4, R65 ;  /* 0x000000042a3f7824 */ /* 0x000fe200078e0241 */
[----:B--2---:R-:W-:-:S02]  /*5480*/  LEA R58, P6, R65, R36, 0x1 ;  /* 0x00000024413a7211 */ /* 0x004fc400078c08ff */
[----:B------:R-:W-:Y:S01]  /*5490*/  ISETP.LT.AND P5, PT, R72, c[0x0][0x17c], !P0 ;  /* 0x00005f0048007a0c */ /* 0x000fe200047a1270 */
[----:B------:R2:W-:Y:S01]  /*54a0*/  @P1 STG.E.U16 [R56.64], R5 ;  /* 0x0000000538001986 */ /* 0x0005e2000c101506 */
[-C--:B------:R-:W-:Y:S01]  /*54b0*/  LEA.HI.X.SX32 R59, R65, R35.reuse, 0x1, P6 ;  /* 0x00000023413b7211 */ /* 0x080fe200030f0eff */
[C---:B------:R-:W-:Y:S01]  /*54c0*/  IMAD R65, R42.reuse, 0x4, R63 ;  /* 0x000000042a417824 */ /* 0x040fe200078e023f */
[-C--:B0-----:R-:W-:Y:S02]  /*54d0*/  LEA R60, P6, R63, R36.reuse, 0x1 ;  /* 0x000000243f3c7211 */ /* 0x081fe400078c08ff */
[----:B------:R-:W-:Y:S01]  /*54e0*/  ISETP.LT.AND P4, PT, R71, c[0x0][0x17c], !P0 ;  /* 0x00005f0047007a0c */ /* 0x000fe20004781270 */
[----:B------:R0:W-:Y:S01]  /*54f0*/  @P2 STG.E.U16 [R58.64], R3 ;  /* 0x000000033a002986 */ /* 0x0001e2000c101506 */
[----:B------:R-:W-:Y:S01]  /*5500*/  LEA.HI.X.SX32 R61, R63, R35, 0x1, P6 ;  /* 0x000000233f3d7211 */ /* 0x000fe200030f0eff */
[----:B------:R-:W-:Y:S01]  /*5510*/  IMAD R63, R42, 0x4, R65 ;  /* 0x000000042a3f7824 */ /* 0x000fe200078e0241 */
[----:B-1----:R-:W-:-:S02]  /*5520*/  LEA R54, P6, R65, R36, 0x1 ;  /* 0x0000002441367211 */ /* 0x002fc400078c08ff */
[----:B------:R-:W-:Y:S01]  /*5530*/  ISETP.LT.AND P3, PT, R70, c[0x0][0x17c], !P0 ;  /* 0x00005f0046007a0c */ /* 0x000fe20004761270 */
[----:B------:R1:W-:Y:S01]  /*5540*/  @P5 STG.E.U16 [R60.64], R13 ;  /* 0x0000000d3c005986 */ /* 0x0003e2000c101506 */
[-C--:B------:R-:W-:Y:S01]  /*5550*/  LEA.HI.X.SX32 R55, R65, R35.reuse, 0x1, P6 ;  /* 0x0000002341377211 */ /* 0x080fe200030f0eff */
[C---:B------:R-:W-:Y:S01]  /*5560*/  IMAD R65, R42.reuse, 0x4, R63 ;  /* 0x000000042a417824 */ /* 0x040fe200078e023f */
[-C--:B--2---:R-:W-:Y:S02]  /*5570*/  LEA R56, P6, R63, R36.reuse, 0x1 ;  /* 0x000000243f387211 */ /* 0x084fe400078c08ff */
[----:B------:R-:W-:Y:S01]  /*5580*/  ISETP.LT.AND P1, PT, R69, c[0x0][0x17c], !P0 ;  /* 0x00005f0045007a0c */ /* 0x000fe20004721270 */
[----:B------:R2:W-:Y:S01]  /*5590*/  @P4 STG.E.U16 [R54.64], R17 ;  /* 0x0000001136004986 */ /* 0x0005e2000c101506 */
[----:B------:R-:W-:Y:S01]  /*55a0*/  LEA.HI.X.SX32 R57, R63, R35, 0x1, P6 ;  /* 0x000000233f397211 */ /* 0x000fe200030f0eff */
[----:B------:R-:W-:Y:S01]  /*55b0*/  IMAD R63, R42, 0x4, R65 ;  /* 0x000000042a3f7824 */ /* 0x000fe200078e0241 */
[----:B0-----:R-:W-:-:S02]  /*55c0*/  LEA R58, P6, R65, R36, 0x1 ;  /* 0x00000024413a7211 */ /* 0x001fc400078c08ff */
[----:B------:R-:W-:Y:S01]  /*55d0*/  ISETP.LT.AND P2, PT, R68, c[0x0][0x17c], !P0 ;  /* 0x00005f0044007a0c */ /* 0x000fe20004741270 */
[----:B------:R0:W-:Y:S01]  /*55e0*/  @P3 STG.E.U16 [R56.64], R19 ;  /* 0x0000001338003986 */ /* 0x0001e2000c101506 */
[-C--:B------:R-:W-:Y:S01]  /*55f0*/  LEA.HI.X.SX32 R59, R65, R35.reuse, 0x1, P6 ;  /* 0x00000023413b7211 */ /* 0x080fe200030f0eff */
[----:B------:R-:W-:Y:S01]  /*5600*/  IMAD R65, R42, 0x4, R63 ;  /* 0x000000042a417824 */ /* 0x000fe200078e023f */
[-C--:B-1----:R-:W-:Y:S02]  /*5610*/  LEA R60, P6, R63, R36.reuse, 0x1 ;  /* 0x000000243f3c7211 */ /* 0x082fe400078c08ff */
[----:B------:R-:W-:Y:S01]  /*5620*/  ISETP.LT.AND P5, PT, R67, c[0x0][0x17c], !P0 ;  /* 0x00005f0043007a0c */ /* 0x000fe200047a1270 */
[----:B------:R-:W-:Y:S01]  /*5630*/  @P1 STG.E.U16 [R58.64], R25 ;  /* 0x000000193a001986 */ /* 0x000fe2000c101506 */
[----:B------:R-:W-:Y:S02]  /*5640*/  LEA.HI.X.SX32 R61, R63, R35, 0x1, P6 ;  /* 0x000000233f3d7211 */ /* 0x000fe400030f0eff */
[----:B--2---:R-:W-:-:S02]  /*5650*/  LEA R54, P6, R65, R36, 0x1 ;  /* 0x0000002441367211 */ /* 0x004fc400078c08ff */
[----:B------:R-:W-:Y:S01]  /*5660*/  ISETP.LT.AND P1, PT, R53, c[0x0][0x17c], !P0 ;  /* 0x00005f0035007a0c */ /* 0x000fe20004721270 */
[----:B------:R-:W-:Y:S01]  /*5670*/  IMAD R53, R42, 0x4, R65 ;  /* 0x000000042a357824 */ /* 0x000fe200078e0241 */
[----:B------:R-:W-:Y:S01]  /*5680*/  LEA.HI.X.SX32 R55, R65, R35, 0x1, P6 ;  /* 0x0000002341377211 */ /* 0x000fe200030f0eff */
[----:B------:R1:W-:Y:S01]  /*5690*/  @P2 STG.E.U16 [R60.64], R21 ;  /* 0x000000153c002986 */ /* 0x0003e2000c101506 */
[----:B------:R-:W-:Y:S01]  /*56a0*/  ISETP.LT.AND P4, PT, R66, c[0x0][0x17c], !P0 ;  /* 0x00005f0042007a0c */ /* 0x000fe20004781270 */
[----:B------:R-:W-:Y:S01]  /*56b0*/  IMAD R63, R42, 0x4, R53 ;  /* 0x000000042a3f7824 */ /* 0x000fe200078e0235 */
[----:B0-----:R-:W-:Y:S01]  /*56c0*/  LEA R56, P6, R53, R36, 0x1 ;  /* 0x0000002435387211 */ /* 0x001fe200078c08ff */
[----:B------:R0:W-:Y:S01]  /*56d0*/  @P5 STG.E.U16 [R54.64], R23 ;  /* 0x0000001736005986 */ /* 0x0001e2000c101506 */
[----:B------:R-:W-:Y:S02]  /*56e0*/  ISETP.LT.AND P3, PT, R62, c[0x0][0x17c], !P0 ;  /* 0x00005f003e007a0c */ /* 0x000fe40004761270 */
[----:B------:R-:W-:-:S02]  /*56f0*/  ISETP.LT.AND P2, PT, R52, c[0x0][0x17c], !P0 ;  /* 0x00005f0034007a0c */ /* 0x000fc40004741270 */
[-C--:B------:R-:W-:Y:S02]  /*5700*/  LEA.HI.X.SX32 R57, R53, R35.reuse, 0x1, P6 ;  /* 0x0000002335397211 */ /* 0x080fe400030f0eff */
[----:B------:R-:W-:Y:S01]  /*5710*/  ISETP.LT.AND P5, PT, R51, c[0x0][0x17c], !P0 ;  /* 0x00005f0033007a0c */ /* 0x000fe200047a1270 */
[----:B------:R-:W-:Y:S01]  /*5720*/  IMAD R51, R42, 0x4, R63 ;  /* 0x000000042a337824 */ /* 0x000fe200078e023f */
[CC--:B------:R-:W-:Y:S01]  /*5730*/  LEA R52, P6, R63.reuse, R36.reuse, 0x1 ;  /* 0x000000243f347211 */ /* 0x0c0fe200078c08ff */
[----:B------:R-:W-:Y:S01]  /*5740*/  @P4 STG.E.U16 [R56.64], R27 ;  /* 0x0000001b38004986 */ /* 0x000fe2000c101506 */
[----:B------:R-:W-:Y:S01]  /*5750*/  ISETP.LT.AND P4, PT, R50, c[0x0][0x17c], !P0 ;  /* 0x00005f0032007a0c */ /* 0x000fe20004781270 */
[----:B-1----:R-:W-:Y:S01]  /*5760*/  IMAD R61, R42, 0x4, R51 ;  /* 0x000000042a3d7824 */ /* 0x002fe200078e0233 */
[----:B------:R-:W-:Y:S02]  /*5770*/  LEA.HI.X.SX32 R53, R63, R35, 0x1, P6 ;  /* 0x000000233f357211 */ /* 0x000fe400030f0eff */
[----:B------:R-:W-:-:S02]  /*5780*/  LEA R58, P6, R51, R36, 0x1 ;  /* 0x00000024333a7211 */ /* 0x000fc400078c08ff */
[----:B------:R-:W-:Y:S01]  /*5790*/  PRMT R5, R15, 0x7632, R5 ;  /* 0x000076320f057816 */ /* 0x000fe20000000005 */
[----:B------:R-:W-:Y:S01]  /*57a0*/  @P3 STG.E.U16 [R52.64], R29 ;  /* 0x0000001d34003986 */ /* 0x000fe2000c101506 */
[-C--:B------:R-:W-:Y:S02]  /*57b0*/  LEA.HI.X.SX32 R59, R51, R35.reuse, 0x1, P6 ;  /* 0x00000023333b7211 */ /* 0x080fe400030f0eff */
[----:B------:R-:W-:Y:S01]  /*57c0*/  ISETP.LT.AND P3, PT, R49, c[0x0][0x17c], !P0 ;  /* 0x00005f0031007a0c */ /* 0x000fe20004761270 */
[----:B------:R-:W-:Y:S01]  /*57d0*/  IMAD R49, R42, 0x4, R61 ;  /* 0x000000042a317824 */ /* 0x000fe200078e023d */
[C---:B------:R-:W-:Y:S01]  /*57e0*/  LEA R50, P6, R61.reuse, R36, 0x1 ;  /* 0x000000243d327211 */ /* 0x040fe200078c08ff */
[----:B------:R-:W-:Y:S01]  /*57f0*/  @P1 STG.E.U16 [R58.64], R31 ;  /* 0x0000001f3a001986 */ /* 0x000fe2000c101506 */
[----:B------:R-:W-:Y:S01]  /*5800*/  ISETP.LT.AND P1, PT, R48, c[0x0][0x17c], !P0 ;  /* 0x00005f0030007a0c */ /* 0x000fe20004721270 */
[----:B0-----:R-:W-:Y:S01]  /*5810*/  IMAD R55, R42, 0x4, R49 ;  /* 0x000000042a377824 */ /* 0x001fe200078e0231 */
[----:B------:R-:W-:-:S02]  /*5820*/  LEA.HI.X.SX32 R51, R61, R35, 0x1, P6 ;  /* 0x000000233d337211 */ /* 0x000fc400030f0eff */
[-C--:B------:R-:W-:Y:S01]  /*5830*/  LEA R48, P6, R49, R36.reuse, 0x1 ;  /* 0x0000002431307211 */ /* 0x080fe200078c08ff */
[C---:B------:R-:W-:Y:S01]  /*5840*/  IMAD R15, R42.reuse, 0x4, R55 ;  /* 0x000000042a0f7824 */ /* 0x040fe200078e0237 */
[----:B------:R-:W-:Y:S01]  /*5850*/  PRMT R24, R11, 0x7632, R24 ;  /* 0x000076320b187816 */ /* 0x000fe20000000018 */
[----:B------:R-:W-:Y:S01]  /*5860*/  @P2 STG.E.U16 [R50.64], R33 ;  /* 0x0000002132002986 */ /* 0x000fe2000c101506 */
[-C--:B------:R-:W-:Y:S02]  /*5870*/  LEA.HI.X.SX32 R49, R49, R35.reuse, 0x1, P6 ;  /* 0x0000002331317211 */ /* 0x080fe400030f0eff */
[-C--:B------:R-:W-:Y:S02]  /*5880*/  LEA R10, P6, R55, R36.reuse, 0x1 ;  /* 0x00000024370a7211 */ /* 0x080fe400078c08ff */
[----:B------:R-:W-:Y:S01]  /*5890*/  ISETP.LT.AND P2, PT, R47, c[0x0][0x17c], !P0 ;  /* 0x00005f002f007a0c */ /* 0x000fe20004741270 */
[----:B------:R-:W-:Y:S01]  /*58a0*/  IMAD R47, R42, 0x4, R15 ;  /* 0x000000042a2f7824 */ /* 0x000fe200078e020f */
[----:B------:R-:W-:Y:S01]  /*58b0*/  LEA.HI.X.SX32 R11, R55, R35, 0x1, P6 ;  /* 0x00000023370b7211 */ /* 0x000fe200030f0eff */
[----:B------:R-:W-:Y:S01]  /*58c0*/  @P5 STG.E.U16 [R48.64], R24 ;  /* 0x0000001830005986 */ /* 0x000fe2000c101506 */
[----:B------:R-:W-:-:S02]  /*58d0*/  LEA R14, P6, R15, R36, 0x1 ;  /* 0x000000240f0e7211 */ /* 0x000fc400078c08ff */
[----:B------:R-:W-:Y:S01]  /*58e0*/  PRMT R3, R9, 0x7632, R3 ;  /* 0x0000763209037816 */ /* 0x000fe20000000003 */
[----:B------:R-:W-:Y:S01]  /*58f0*/  IMAD R9, R42, 0x4, R47 ;  /* 0x000000042a097824 */ /* 0x000fe200078e022f */
[-C--:B------:R-:W-:Y:S01]  /*5900*/  LEA.HI.X.SX32 R15, R15, R35.reuse, 0x1, P6 ;  /* 0x000000230f0f7211 */ /* 0x080fe200030f0eff */
[----:B------:R0:W-:Y:S01]  /*5910*/  @P4 STG.E.U16 [R10.64], R5 ;  /* 0x000000050a004986 */ /* 0x0001e2000c101506 */
[-C--:B------:R-:W-:Y:S02]  /*5920*/  LEA R6, P6, R47, R36.reuse, 0x1 ;  /* 0x000000242f067211 */ /* 0x080fe400078c08ff */
[----:B------:R-:W-:Y:S01]  /*5930*/  PRMT R12, R7, 0x7632, R12 ;  /* 0x00007632070c7816 */ /* 0x000fe2000000000c */
[----:B------:R1:W-:Y:S01]  /*5940*/  @P3 STG.E.U16 [R14.64], R3 ;  /* 0x000000030e003986 */ /* 0x0003e2000c101506 */
[----:B------:R-:W-:Y:S02]  /*5950*/  LEA.HI.X.SX32 R7, R47, R35, 0x1, P6 ;  /* 0x000000232f077211 */ /* 0x000fe400030f0eff */
[----:B------:R-:W-:-:S02]  /*5960*/  LEA R8, P6, R9, R36, 0x1 ;  /* 0x0000002409087211 */ /* 0x000fc400078c08ff */
[----:B------:R-:W-:Y:S01]  /*5970*/  ISETP.LT.AND P5, PT, R46, c[0x0][0x17c], !P0 ;  /* 0x00005f002e007a0c */ /* 0x000fe200047a1270 */
[----:B------:R2:W-:Y:S01]  /*5980*/  @P1 STG.E.U16 [R6.64], R12 ;  /* 0x0000000c06001986 */ /* 0x0005e2000c101506 */
[----:B------:R-:W-:Y:S01]  /*5990*/  PRMT R13, R3, 0x7632, R13 ;  /* 0x00007632030d7816 */ /* 0x000fe2000000000d */
[C---:B0-----:R-:W-:Y:S01]  /*59a0*/  IMAD R11, R42.reuse, 0x4, R9 ;  /* 0x000000042a0b7824 */ /* 0x041fe200078e0209 */
[-C--:B------:R-:W-:Y:S02]  /*59b0*/  LEA.HI.X.SX32 R9, R9, R35.reuse, 0x1, P6 ;  /* 0x0000002309097211 */ /* 0x080fe400030f0eff */
[----:B------:R-:W-:Y:S01]  /*59c0*/  PRMT R10, R5, 0x7632, R10 ;  /* 0x00007632050a7816 */ /* 0x000fe2000000000a */
[C---:B------:R-:W-:Y:S01]  /*59d0*/  IMAD R5, R42.reuse, 0x4, R11 ;  /* 0x000000042a057824 */ /* 0x040fe200078e020b */
[-C--:B------:R-:W-:Y:S02]  /*59e0*/  LEA R2, P6, R11, R36.reuse, 0x1 ;  /* 0x000000240b027211 */ /* 0x080fe400078c08ff */
[----:B------:R-:W-:Y:S01]  /*59f0*/  ISETP.LT.AND P4, PT, R45, c[0x0][0x17c], !P0 ;  /* 0x00005f002d007a0c */ /* 0x000fe20004781270 */
[----:B------:R0:W-:Y:S01]  /*5a00*/  @P2 STG.E.U16 [R8.64], R10 ;  /* 0x0000000a08002986 */ /* 0x0001e2000c101506 */
[----:B-1----:R-:W-:Y:S01]  /*5a10*/  LEA.HI.X.SX32 R3, R11, R35, 0x1, P6 ;  /* 0x000000230b037211 */ /* 0x002fe200030f0eff */
[----:B--2---:R-:W-:Y:S01]  /*5a20*/  IMAD R7, R42, 0x4, R5 ;  /* 0x000000042a077824 */ /* 0x004fe200078e0205 */
[----:B------:R-:W-:-:S02]  /*5a30*/  LEA R4, P6, R5, R36, 0x1 ;  /* 0x0000002405047211 */ /* 0x000fc400078c08ff */
[----:B------:R-:W-:Y:S01]  /*5a40*/  ISETP.LT.AND P3, PT, R44, c[0x0][0x17c], !P0 ;  /* 0x00005f002c007a0c */ /* 0x000fe20004761270 */
[C---:B------:R-:W-:Y:S01]  /*5a50*/  IMAD R11, R42.reuse, 0x4, R7 ;  /* 0x000000042a0b7824 */ /* 0x040fe200078e0207 */
[-C--:B------:R-:W-:Y:S01]  /*5a60*/  LEA.HI.X.SX32 R5, R5, R35.reuse, 0x1, P6 ;  /* 0x0000002305057211 */ /* 0x080fe200030f0eff */
[----:B------:R1:W-:Y:S01]  /*5a70*/  @P5 STG.E.U16 [R2.64], R13 ;  /* 0x0000000d02005986 */ /* 0x0003e2000c101506 */
[----:B------:R-:W-:Y:S02]  /*5a80*/  LEA R6, P6, R7, R36, 0x1 ;  /* 0x0000002407067211 */ /* 0x000fe400078c08ff */
[----:B------:R-:W-:Y:S01]  /*5a90*/  ISETP.LT.AND P1, PT, R43, c[0x0][0x17c], !P0 ;  /* 0x00005f002b007a0c */ /* 0x000fe20004721270 */
[----:B0-----:R-:W-:Y:S01]  /*5aa0*/  IMAD R9, R42, 0x4, R11 ;  /* 0x000000042a097824 */ /* 0x001fe200078e020b */
[----:B------:R-:W-:Y:S02]  /*5ab0*/  LEA.HI.X.SX32 R7, R7, R35, 0x1, P6 ;  /* 0x0000002307077211 */ /* 0x000fe400030f0eff */
[----:B------:R-:W-:-:S02]  /*5ac0*/  ISETP.LT.AND P2, PT, R41, c[0x0][0x17c], !P0 ;  /* 0x00005f0029007a0c */ /* 0x000fc40004741270 */
[----:B------:R-:W-:Y:S02]  /*5ad0*/  PRMT R17, R17, 0x7632, R17 ;  /* 0x0000763211117816 */ /* 0x000fe40000000011 */
[----:B------:R-:W-:Y:S02]  /*5ae0*/  PRMT R25, R25, 0x7632, R25 ;  /* 0x0000763219197816 */ /* 0x000fe40000000019 */
[----:B-1----:R-:W-:Y:S02]  /*5af0*/  PRMT R3, R13, 0x7632, R3 ;  /* 0x000076320d037816 */ /* 0x002fe40000000003 */
[----:B------:R-:W-:Y:S02]  /*5b00*/  LEA R2, P6, R11, R36, 0x1 ;  /* 0x000000240b027211 */ /* 0x000fe400078c08ff */
[----:B------:R-:W-:Y:S01]  /*5b10*/  ISETP.LT.AND P5, PT, R40, c[0x0][0x17c], !P0 ;  /* 0x00005f0028007a0c */ /* 0x000fe200047a1270 */
[----:B------:R0:W-:Y:S01]  /*5b20*/  @P4 STG.E.U16 [R4.64], R3 ;  /* 0x0000000304004986 */ /* 0x0001e2000c101506 */
[----:B------:R-:W-:-:S02]  /*5b30*/  ISETP.LT.AND P4, PT, R39, c[0x0][0x17c], !P0 ;  /* 0x00005f0027007a0c */ /* 0x000fc40004781270 */
[----:B------:R-:W-:Y:S01]  /*5b40*/  PRMT R21, R21, 0x7632, R21 ;  /* 0x0000763215157816 */ /* 0x000fe20000000015 */
[----:B------:R1:W-:Y:S01]  /*5b50*/  @P3 STG.E.U16 [R6.64], R17 ;  /* 0x0000001106003986 */ /* 0x0003e2000c101506 */
[----:B------:R-:W-:Y:S02]  /*5b60*/  ISETP.LT.AND P3, PT, R38, c[0x0][0x17c], !P0 ;  /* 0x00005f0026007a0c */ /* 0x000fe40004761270 */
[----:B------:R-:W-:Y:S02]  /*5b70*/  PRMT R23, R23, 0x7632, R23 ;  /* 0x0000763217177816 */ /* 0x000fe40000000017 */
[----:B------:R-:W-:Y:S02]  /*5b80*/  PRMT R27, R27, 0x7632, R27 ;  /* 0x000076321b1b7816 */ /* 0x000fe4000000001b */
[----:B------:R-:W-:Y:S02]  /*5b90*/  PRMT R29, R29, 0x7632, R29 ;  /* 0x000076321d1d7816 */ /* 0x000fe4000000001d */
[----:B0-----:R-:W-:Y:S01]  /*5ba0*/  LEA.HI.X.SX32 R3, R11, R35, 0x1, P6 ;  /* 0x000000230b037211 */ /* 0x001fe200030f0eff */
[----:B------:R-:W-:Y:S01]  /*5bb0*/  IMAD R11, R42, 0x4, R9 ;  /* 0x000000042a0b7824 */ /* 0x000fe200078e0209 */
[----:B------:R-:W-:-:S02]  /*5bc0*/  LEA R8, P6, R9, R36, 0x1 ;  /* 0x0000002409087211 */ /* 0x000fc400078c08ff */
[----:B------:R-:W-:Y:S01]  /*5bd0*/  PRMT R5, R19, 0x7632, R5 ;  /* 0x0000763213057816 */ /* 0x000fe20000000005 */
[C---:B------:R-:W-:Y:S01]  /*5be0*/  IMAD R13, R42.reuse, 0x4, R11 ;  /* 0x000000042a0d7824 */ /* 0x040fe200078e020b */
[----:B------:R-:W-:Y:S02]  /*5bf0*/  LEA.HI.X.SX32 R9, R9, R35, 0x1, P6 ;  /* 0x0000002309097211 */ /* 0x000fe400030f0eff */
[----:B------:R-:W-:Y:S01]  /*5c00*/  PRMT R31, R31, 0x7632, R31 ;  /* 0x000076321f1f7816 */ /* 0x000fe2000000001f */
[C---:B------:R-:W-:Y:S01]  /*5c10*/  IMAD R15, R42.reuse, 0x4, R13 ;  /* 0x000000042a0f7824 */ /* 0x040fe200078e020d */
[----:B------:R0:W-:Y:S01]  /*5c20*/  @P1 STG.E.U16 [R2.64], R5 ;  /* 0x0000000502001986 */ /* 0x0001e2000c101506 */
[-C--:B------:R-:W-:Y:S02]  /*5c30*/  LEA R4, P1, R11, R36.reuse, 0x1 ;  /* 0x000000240b047211 */ /* 0x080fe400078208ff */
[----:B-1----:R-:W-:Y:S01]  /*5c40*/  IMAD R17, R42, 0x4, R15 ;  /* 0x000000042a117824 */ /* 0x002fe200078e020f */
[----:B------:R1:W-:Y:S01]  /*5c50*/  @P2 STG.E.U16 [R8.64], R25 ;  /* 0x0000001908002986 */ /* 0x0003e2000c101506 */
[----:B------:R-:W-:-:S02]  /*5c60*/  LEA R6, P2, R13, R36, 0x1 ;  /* 0x000000240d067211 */ /* 0x000fc400078408ff */
[C---:B------:R-:W-:Y:S01]  /*5c70*/  IMAD R19, R42.reuse, 0x4, R17 ;  /* 0x000000042a137824 */ /* 0x040fe200078e0211 */
[-C--:B------:R-:W-:Y:S02]  /*5c80*/  LEA R10, P6, R15, R36.reuse, 0x1 ;  /* 0x000000240f0a7211 */ /* 0x080fe400078c08ff */
[-C--:B------:R-:W-:Y:S01]  /*5c90*/  LEA.HI.X.SX32 R7, R13, R35.reuse, 0x1, P2 ;  /* 0x000000230d077211 */ /* 0x080fe200010f0eff */
[----:B------:R-:W-:Y:S01]  /*5ca0*/  IMAD R42, R42, 0x4, R19 ;  /* 0x000000042a2a7824 */ /* 0x000fe200078e0213 */
[-C--:B0-----:R-:W-:Y:S02]  /*5cb0*/  LEA.HI.X.SX32 R5, R11, R35.reuse, 0x1, P1 ;  /* 0x000000230b057211 */ /* 0x081fe400008f0eff */
[----:B------:R-:W-:Y:S02]  /*5cc0*/  ISETP.LT.AND P2, PT, R34, c[0x0][0x17c], !P0 ;  /* 0x00005f0022007a0c */ /* 0x000fe40004741270 */
[----:B-1----:R-:W-:Y:S01]  /*5cd0*/  LEA R8, P1, R19, R36, 0x1 ;  /* 0x0000002413087211 */ /* 0x002fe200078208ff */
[----:B------:R0:W-:Y:S01]  /*5ce0*/  @P5 STG.E.U16 [R4.64], R21 ;  /* 0x0000001504005986 */ /* 0x0001e2000c101506 */
[----:B------:R-:W-:-:S02]  /*5cf0*/  LEA.HI.X.SX32 R11, R15, R35, 0x1, P6 ;  /* 0x000000230f0b7211 */ /* 0x000fc400030f0eff */
[----:B------:R-:W-:Y:S01]  /*5d00*/  LEA.HI.X.SX32 R9, R19, R35, 0x1, P1 ;  /* 0x0000002313097211 */ /* 0x000fe200008f0eff */
[----:B------:R0:W-:Y:S01]  /*5d10*/  @P4 STG.E.U16 [R6.64], R23 ;  /* 0x0000001706004986 */ /* 0x0001e2000c101506 */
[----:B------:R-:W-:Y:S02]  /*5d20*/  ISETP.LT.AND P1, PT, R0, c[0x0][0x17c], !P0 ;  /* 0x00005f0000007a0c */ /* 0x000fe40004721270 */
[----:B------:R-:W-:Y:S01]  /*5d30*/  ISETP.LT.AND P0, PT, R37, c[0x0][0x17c], !P0 ;  /* 0x00005f0025007a0c */ /* 0x000fe20004701270 */
[----:B------:R0:W-:Y:S01]  /*5d40*/  @P3 STG.E.U16 [R10.64], R27 ;  /* 0x0000001b0a003986 */ /* 0x0001e2000c101506 */
[----:B------:R-:W-:-:S04]  /*5d50*/  LEA R2, P6, R17, R36, 0x1 ;  /* 0x0000002411027211 */ /* 0x000fc800078c08ff */
[----:B------:R-:W-:Y:S02]  /*5d60*/  LEA.HI.X.SX32 R3, R17, R35, 0x1, P6 ;  /* 0x0000002311037211 */ /* 0x000fe400030f0eff */
[----:B------:R-:W-:-:S03]  /*5d70*/  LEA R36, P6, R42, R36, 0x1 ;  /* 0x000000242a247211 */ /* 0x000fc600078c08ff */
[----:B------:R0:W-:Y:S01]  /*5d80*/  @P2 STG.E.U16 [R2.64], R29 ;  /* 0x0000001d02002986 */ /* 0x0001e2000c101506 */
[----:B------:R-:W-:-:S03]  /*5d90*/  LEA.HI.X.SX32 R37, R42, R35, 0x1, P6 ;  /* 0x000000232a257211 */ /* 0x000fc600030f0eff */
[----:B------:R0:W-:Y:S01]  /*5da0*/  @P1 STG.E.U16 [R8.64], R31 ;  /* 0x0000001f08001986 */ /* 0x0001e2000c101506 */
[----:B------:R-:W-:Y:S05]  /*5db0*/  @!P0 EXIT ;  /* 0x000000000000894d */ /* 0x000fea0003800000 */
[----:B------:R-:W-:-:S05]  /*5dc0*/  PRMT R18, R33, 0x7632, R18 ;  /* 0x0000763221127816 */ /* 0x000fca0000000012 */
[----:B------:R-:W-:Y:S01]  /*5dd0*/  STG.E.U16 [R36.64], R18 ;  /* 0x0000001224007986 */ /* 0x000fe2000c101506 */
[----:B------:R-:W-:Y:S05]  /*5de0*/  EXIT ;  /* 0x000000000000794d */ /* 0x000fea0003800000 */
.L_x_4:
[----:B------:R-:W-:-:S00]  /*5df0*/  BRA `(.L_x_4) ;  /* 0xfffffff000007947 */ /* 0x000fc0000383ffff */
[----:B------:R-:W-:-:S00]  /*5e00*/  NOP ;  /* 0x0000000000007918 */ /* 0x000fc00000000000 */
[----:B------:R-:W-:-:S00]  /*5e10*/  NOP ;  /* 0x0000000000007918 */ /* 0x000fc00000000000 */
[----:B------:R-:W-:-:S00]  /*5e20*/  NOP ;  /* 0x0000000000007918 */ /* 0x000fc00000000000 */
[----:B------:R-:W-:-:S00]  /*5e30*/  NOP ;  /* 0x0000000000007918 */ /* 0x000fc00000000000 */
[----:B------:R-:W-:-:S00]  /*5e40*/  NOP ;  /* 0x0000000000007918 */ /* 0x000fc00000000000 */
[----:B------:R-:W-:-:S00]  /*5e50*/  NOP ;  /* 0x0000000000007918 */ /* 0x000fc00000000000 */
[----:B------:R-:W-:-:S00]  /*5e60*/  NOP ;  /* 0x0000000000007918 */ /* 0x000fc00000000000 */
[----:B------:R-:W-:-:S00]  /*5e70*/  NOP ;  /* 0x0000000000007918 */ /* 0x000fc00000000000 */
.L_x_5:


//--------------------- .nv.shared.matmul_kernel  --------------------------
	.section	.nv.shared.matmul_kernel,"aw",@nobits
	.sectionflags	@""
	.align	16
